	.target	sm_80

	.elftype	@"ET_EXEC"


//--------------------- .note.nv.tkinfo           --------------------------
	.section	.note.nv.tkinfo,"",@"SHT_NOTE"
	.sectionflags	@"SHF_NOTE_NV_TKINFO"
	.tkinfo
        /*0018*/ 	.word	0x00000002
        /*0030*/ 	.string	""
        /*0030*/ 	.string	"ptxas"
        /*0030*/ 	.string	"Cuda compilation tools, release 13.0, V13.0.88"
        /*0030*/ 	.string	"Build cuda_13.0.r13.0/compiler.36424714_0"
        /*0030*/ 	.string	"-v  -suppress-debug-info  -lineinfo  -arch sm_80 "



//--------------------- .note.nv.cuinfo           --------------------------
	.section	.note.nv.cuinfo,"",@"SHT_NOTE"
	.sectionflags	@"SHF_NOTE_NV_CUINFO"
        /*0018*/ 	.short	0x0002
        /*001a*/ 	.short	0x0050
        /*001c*/ 	.short	0x0082
	.zero		2


//--------------------- .nv.info                  --------------------------
	.section	.nv.info,"",@"SHT_CUDA_INFO"
	.align	4


	//----- nvinfo : EIATTR_REGCOUNT
	.align		4
        /*0000*/ 	.byte	0x04, 0x2f
        /*0002*/ 	.short	(.L_1 - .L_0)
	.align		4
.L_0:
        /*0004*/ 	.word	index@(matmul_kernel)
        /*0008*/ 	.word	0x0000005f


	//----- nvinfo : EIATTR_FRAME_SIZE
	.align		4
.L_1:
        /*000c*/ 	.byte	0x04, 0x11
        /*000e*/ 	.short	(.L_3 - .L_2)
	.align		4
.L_2:
        /*0010*/ 	.word	index@(matmul_kernel)
        /*0014*/ 	.word	0x00000000


	//----- nvinfo : EIATTR_MIN_STACK_SIZE
	.align		4
.L_3:
        /*0018*/ 	.byte	0x04, 0x12
        /*001a*/ 	.short	(.L_5 - .L_4)
	.align		4
.L_4:
        /*001c*/ 	.word	index@(matmul_kernel)
        /*0020*/ 	.word	0x00000000
.L_5:


//--------------------- .nv.info.matmul_kernel    --------------------------
	.section	.nv.info.matmul_kernel,"",@"SHT_CUDA_INFO"
	.sectionflags	@""
	.align	4


	//----- nvinfo : EIATTR_CUDA_API_VERSION
	.align		4
        /*0000*/ 	.byte	0x04, 0x37
        /*0002*/ 	.short	(.L_7 - .L_6)
.L_6:
        /*0004*/ 	.word	0x00000082


	//----- nvinfo : EIATTR_SW2861232_WAR
	.align		4
.L_7:
        /*0008*/ 	.byte	0x01, 0x35
	.zero		2


	//----- nvinfo : EIATTR_PARAM_CBANK
	.align		4
        /*000c*/ 	.byte	0x04, 0x0a
        /*000e*/ 	.short	(.L_9 - .L_8)
	.align		4
.L_8:
        /*0010*/ 	.word	index@(.nv.constant0.matmul_kernel)
        /*0014*/ 	.short	0x0160
        /*0016*/ 	.short	0x0050


	//----- nvinfo : EIATTR_CBANK_PARAM_SIZE
	.align		4
.L_9:
        /*0018*/ 	.byte	0x03, 0x19
        /*001a*/ 	.short	0x0050


	//----- nvinfo : EIATTR_KPARAM_INFO
	.align		4
        /*001c*/ 	.byte	0x04, 0x17
        /*001e*/ 	.short	(.L_11 - .L_10)
.L_10:
        /*0020*/ 	.word	0x00000000
        /*0024*/ 	.short	0x000d
        /*0026*/ 	.short	0x0048
        /*0028*/ 	.byte	0x00, 0xf4, 0x21, 0x00


	//----- nvinfo : EIATTR_KPARAM_INFO
	.align		4
.L_11:
        /*002c*/ 	.byte	0x04, 0x17
        /*002e*/ 	.short	(.L_13 - .L_12)
.L_12:
        /*0030*/ 	.word	0x00000000
        /*0034*/ 	.short	0x000c
        /*0036*/ 	.short	0x0040
        /*0038*/ 	.byte	0x00, 0xf4, 0x21, 0x00


	//----- nvinfo : EIATTR_KPARAM_INFO
	.align		4
.L_13:
        /*003c*/ 	.byte	0x04, 0x17
        /*003e*/ 	.short	(.L_15 - .L_14)
.L_14:
        /*0040*/ 	.word	0x00000000
        /*0044*/ 	.short	0x000b
        /*0046*/ 	.short	0x0038
        /*0048*/ 	.byte	0x00, 0xf0, 0x11, 0x00


	//----- nvinfo : EIATTR_KPARAM_INFO
	.align		4
.L_15:
        /*004c*/ 	.byte	0x04, 0x17
        /*004e*/ 	.short	(.L_17 - .L_16)
.L_16:
        /*0050*/ 	.word	0x00000000
        /*0054*/ 	.short	0x000a
        /*0056*/ 	.short	0x0034
        /*0058*/ 	.byte	0x00, 0xf0, 0x11, 0x00


	//----- nvinfo : EIATTR_KPARAM_INFO
	.align		4
.L_17:
        /*005c*/ 	.byte	0x04, 0x17
        /*005e*/ 	.short	(.L_19 - .L_18)
.L_18:
        /*0060*/ 	.word	0x00000000
        /*0064*/ 	.short	0x0009
        /*0066*/ 	.short	0x0030
        /*0068*/ 	.byte	0x00, 0xf0, 0x11, 0x00


	//----- nvinfo : EIATTR_KPARAM_INFO
	.align		4
.L_19:
        /*006c*/ 	.byte	0x04, 0x17
        /*006e*/ 	.short	(.L_21 - .L_20)
.L_20:
        /*0070*/ 	.word	0x00000000
        /*0074*/ 	.short	0x0008
        /*0076*/ 	.short	0x002c
        /*0078*/ 	.byte	0x00, 0xf0, 0x11, 0x00


	//----- nvinfo : EIATTR_KPARAM_INFO
	.align		4
.L_21:
        /*007c*/ 	.byte	0x04, 0x17
        /*007e*/ 	.short	(.L_23 - .L_22)
.L_22:
        /*0080*/ 	.word	0x00000000
        /*0084*/ 	.short	0x0007
        /*0086*/ 	.short	0x0028
        /*0088*/ 	.byte	0x00, 0xf0, 0x11, 0x00


	//----- nvinfo : EIATTR_KPARAM_INFO
	.align		4
.L_23:
        /*008c*/ 	.byte	0x04, 0x17
        /*008e*/ 	.short	(.L_25 - .L_24)
.L_24:
        /*0090*/ 	.word	0x00000000
        /*0094*/ 	.short	0x0006
        /*0096*/ 	.short	0x0024
        /*0098*/ 	.byte	0x00, 0xf0, 0x11, 0x00


	//----- nvinfo : EIATTR_KPARAM_INFO
	.align		4
.L_25:
        /*009c*/ 	.byte	0x04, 0x17
        /*009e*/ 	.short	(.L_27 - .L_26)
.L_26:
        /*00a0*/ 	.word	0x00000000
        /*00a4*/ 	.short	0x0005
        /*00a6*/ 	.short	0x0020
        /*00a8*/ 	.byte	0x00, 0xf0, 0x11, 0x00


	//----- nvinfo : EIATTR_KPARAM_INFO
	.align		4
.L_27:
        /*00ac*/ 	.byte	0x04, 0x17
        /*00ae*/ 	.short	(.L_29 - .L_28)
.L_28:
        /*00b0*/ 	.word	0x00000000
        /*00b4*/ 	.short	0x0004
        /*00b6*/ 	.short	0x001c
        /*00b8*/ 	.byte	0x00, 0xf0, 0x11, 0x00


	//----- nvinfo : EIATTR_KPARAM_INFO
	.align		4
.L_29:
        /*00bc*/ 	.byte	0x04, 0x17
        /*00be*/ 	.short	(.L_31 - .L_30)
.L_30:
        /*00c0*/ 	.word	0x00000000
        /*00c4*/ 	.short	0x0003
        /*00c6*/ 	.short	0x0018
        /*00c8*/ 	.byte	0x00, 0xf0, 0x11, 0x00


	//----- nvinfo : EIATTR_KPARAM_INFO
	.align		4
.L_31:
        /*00cc*/ 	.byte	0x04, 0x17
        /*00ce*/ 	.short	(.L_33 - .L_32)
.L_32:
        /*00d0*/ 	.word	0x00000000
        /*00d4*/ 	.short	0x0002
        /*00d6*/ 	.short	0x0010
        /*00d8*/ 	.byte	0x00, 0xf4, 0x21, 0x00


	//----- nvinfo : EIATTR_KPARAM_INFO
	.align		4
.L_33:
        /*00dc*/ 	.byte	0x04, 0x17
        /*00de*/ 	.short	(.L_35 - .L_34)
.L_34:
        /*00e0*/ 	.word	0x00000000
        /*00e4*/ 	.short	0x0001
        /*00e6*/ 	.short	0x0008
        /*00e8*/ 	.byte	0x00, 0xf4, 0x21, 0x00


	//----- nvinfo : EIATTR_KPARAM_INFO
	.align		4
.L_35:
        /*00ec*/ 	.byte	0x04, 0x17
        /*00ee*/ 	.short	(.L_37 - .L_36)
.L_36:
        /*00f0*/ 	.word	0x00000000
        /*00f4*/ 	.short	0x0000
        /*00f6*/ 	.short	0x0000
        /*00f8*/ 	.byte	0x00, 0xf4, 0x21, 0x00


	//----- nvinfo : EIATTR_MAXREG_COUNT
	.align		4
.L_37:
        /*00fc*/ 	.byte	0x03, 0x1b
        /*00fe*/ 	.short	0x00ff


	//----- nvinfo : EIATTR_NUM_BARRIERS
	.align		4
        /*0100*/ 	.byte	0x02, 0x4c
        /*0102*/ 	.byte	0x01
	.zero		1


	//----- nvinfo : EIATTR_MERCURY_ISA_VERSION
	.align		4
        /*0104*/ 	.byte	0x03, 0x5f
        /*0106*/ 	.short	0x0000


	//----- nvinfo : EIATTR_EXIT_INSTR_OFFSETS
	.align		4
        /*0108*/ 	.byte	0x04, 0x1c
        /*010a*/ 	.short	(.L_39 - .L_38)


	//   ....[0]....
.L_38:
        /*010c*/ 	.word	0x00002a20


	//   ....[1]....
        /*0110*/ 	.word	0x00002a50


	//----- nvinfo : EIATTR_REQNTID
	.align		4
.L_39:
        /*0114*/ 	.byte	0x04, 0x10
        /*0116*/ 	.short	(.L_41 - .L_40)
.L_40:
        /*0118*/ 	.word	0x00000080
        /*011c*/ 	.word	0x00000001
        /*0120*/ 	.word	0x00000001
.L_41:


//--------------------- .nv.callgraph             --------------------------
	.section	.nv.callgraph,"",@"SHT_CUDA_CALLGRAPH"
	.align	4
	.sectionentsize	8
	.align		4
        /*0000*/ 	.word	0x00000000
	.align		4
        /*0004*/ 	.word	0xffffffff
	.align		4
        /*0008*/ 	.word	0x00000000
	.align		4
        /*000c*/ 	.word	0xfffffffe
	.align		4
        /*0010*/ 	.word	0x00000000
	.align		4
        /*0014*/ 	.word	0xfffffffd
	.align		4
        /*0018*/ 	.word	0x00000000
	.align		4
        /*001c*/ 	.word	0xfffffffc


//--------------------- .nv.rel.action            --------------------------
	.section	.nv.rel.action,"",@"SHT_CUDA_RELOCINFO"
	.align	8
	.sectionentsize	8
        /*0000*/ 	.byte	0x73, 0x00, 0x00, 0x00, 0x00, 0x00, 0x00, 0x00, 0x00, 0x00, 0x00, 0x11, 0x25, 0x00, 0x05, 0x36


//--------------------- .nv.constant0.matmul_kernel --------------------------
	.section	.nv.constant0.matmul_kernel,"a",@progbits
	.sectionflags	@""
	.align	4
.nv.constant0.matmul_kernel:
	.zero		432


//--------------------- .text.matmul_kernel       --------------------------
	.section	.text.matmul_kernel,"ax",@progbits
	.sectioninfo	@"SHI_REGISTERS=95"
	.align	128
        .global         matmul_kernel
        .type           matmul_kernel,@function
        .size           matmul_kernel,(.L_x_3 - matmul_kernel)
        .other          matmul_kernel,@"STO_CUDA_ENTRY STV_DEFAULT"
matmul_kernel:
.text.matmul_kernel:
[----:B------:R-:W-:Y:S02]  /*0000*/  IMAD.MOV.U32 R1, RZ, RZ, c[0x0][0x28] ;  /* 0x00000a00ff017624 */ /* 0x000fe400078e00ff */
[----:B------:R-:W-:Y:S01]  /*0010*/  IMAD.MOV.U32 R0, RZ, RZ, 0x1f ;  /* 0x0000001fff007424 */ /* 0x000fe200078e00ff */
[----:B------:R-:W0:Y:S01]  /*0020*/  S2R R5, SR_CTAID.X ;  /* 0x0000000000057919 */ /* 0x000e220000002500 */
[----:B------:R-:W-:-:S03]  /*0030*/  ULDC.64 UR6, c[0x0][0x118] ;  /* 0x0000460000067ab9 */ /* 0x000fc60000000a00 */
[----:B------:R-:W-:-:S04]  /*0040*/  IADD3 R0, R0, c[0x0][0x17c], RZ ;  /* 0x00005f0000007a10 */ /* 0x000fc80007ffe0ff */
[----:B------:R-:W-:-:S04]  /*0050*/  SHF.R.S32.HI R3, RZ, 0x1f, R0 ;  /* 0x0000001fff037819 */ /* 0x000fc80000011400 */
[----:B------:R-:W-:-:S04]  /*0060*/  LEA.HI R3, R3, R0, RZ, 0x5 ;  /* 0x0000000003037211 */ /* 0x000fc800078f28ff */
[----:B------:R-:W-:-:S05]  /*0070*/  SHF.R.S32.HI R3, RZ, 0x5, R3 ;  /* 0x00000005ff037819 */ /* 0x000fca0000011403 */
[----:B------:R-:W-:Y:S01]  /*0080*/  IMAD.SHL.U32 R4, R3, 0x8, RZ ;  /* 0x0000000803047824 */ /* 0x000fe200078e00ff */
[----:B0-----:R-:W-:-:S04]  /*0090*/  IABS R8, R5 ;  /* 0x0000000500087213 */ /* 0x001fc80000000000 */
[-C--:B------:R-:W-:Y:S02]  /*00a0*/  IABS R7, R4.reuse ;  /* 0x0000000400077213 */ /* 0x080fe40000000000 */
[----:B------:R-:W-:Y:S02]  /*00b0*/  IABS R10, R4 ;  /* 0x00000004000a7213 */ /* 0x000fe40000000000 */
[----:B------:R-:W0:Y:S08]  /*00c0*/  I2F.RP R0, R7 ;  /* 0x0000000700007306 */ /* 0x000e300000209400 */
[----:B0-----:R-:W0:Y:S02]  /*00d0*/  MUFU.RCP R0, R0 ;  /* 0x0000000000007308 */ /* 0x001e240000001000 */
[----:B0-----:R-:W-:Y:S01]  /*00e0*/  IADD3 R2, R0, 0xffffffe, RZ ;  /* 0x0ffffffe00027810 */ /* 0x001fe20007ffe0ff */
[----:B------:R-:W-:-:S05]  /*00f0*/  IMAD.MOV R0, RZ, RZ, -R10 ;  /* 0x000000ffff007224 */ /* 0x000fca00078e0a0a */
[----:B------:R0:W1:Y:S02]  /*0100*/  F2I.FTZ.U32.TRUNC.NTZ R3, R2 ;  /* 0x0000000200037305 */ /* 0x000064000021f000 */
[----:B0-----:R-:W-:Y:S02]  /*0110*/  IMAD.MOV.U32 R2, RZ, RZ, RZ ;  /* 0x000000ffff027224 */ /* 0x001fe400078e00ff */
[----:B-1----:R-:W-:-:S04]  /*0120*/  IMAD.MOV R6, RZ, RZ, -R3 ;  /* 0x000000ffff067224 */ /* 0x002fc800078e0a03 */
[----:B------:R-:W-:Y:S02]  /*0130*/  IMAD R9, R6, R7, RZ ;  /* 0x0000000706097224 */ /* 0x000fe400078e02ff */
[----:B------:R-:W-:Y:S02]  /*0140*/  IMAD.MOV.U32 R6, RZ, RZ, R8 ;  /* 0x000000ffff067224 */ /* 0x000fe400078e0008 */
[----:B------:R-:W-:-:S06]  /*0150*/  IMAD.HI.U32 R3, R3, R9, R2 ;  /* 0x0000000903037227 */ /* 0x000fcc00078e0002 */
[----:B------:R-:W-:-:S04]  /*0160*/  IMAD.HI.U32 R3, R3, R6, RZ ;  /* 0x0000000603037227 */ /* 0x000fc800078e00ff */
[----:B------:R-:W-:-:S05]  /*0170*/  IMAD R0, R3, R0, R6 ;  /* 0x0000000003007224 */ /* 0x000fca00078e0206 */
[----:B------:R-:W-:-:S13]  /*0180*/  ISETP.GT.U32.AND P1, PT, R7, R0, PT ;  /* 0x000000000700720c */ /* 0x000fda0003f24070 */
[----:B------:R-:W-:Y:S01]  /*0190*/  @!P1 IMAD.IADD R0, R0, 0x1, -R7 ;  /* 0x0000000100009824 */ /* 0x000fe200078e0a07 */
[----:B------:R-:W-:Y:S02]  /*01a0*/  @!P1 IADD3 R3, R3, 0x1, RZ ;  /* 0x0000000103039810 */ /* 0x000fe40007ffe0ff */
[----:B------:R-:W-:Y:S02]  /*01b0*/  ISETP.NE.AND P1, PT, R4, RZ, PT ;  /* 0x000000ff0400720c */ /* 0x000fe40003f25270 */
[----:B------:R-:W-:Y:S02]  /*01c0*/  ISETP.GE.U32.AND P0, PT, R0, R7, PT ;  /* 0x000000070000720c */ /* 0x000fe40003f06070 */
[----:B------:R-:W-:-:S04]  /*01d0*/  LOP3.LUT R0, R5, R4, RZ, 0x3c, !PT ;  /* 0x0000000405007212 */ /* 0x000fc800078e3cff */
[----:B------:R-:W-:Y:S01]  /*01e0*/  ISETP.GE.AND P2, PT, R0, RZ, PT ;  /* 0x000000ff0000720c */ /* 0x000fe20003f46270 */
[----:B------:R-:W-:-:S05]  /*01f0*/  IMAD.MOV.U32 R0, RZ, RZ, c[0x0][0x178] ;  /* 0x00005e00ff007624 */ /* 0x000fca00078e00ff */
[----:B------:R-:W-:Y:S02]  /*0200*/  IADD3 R0, R0, 0xf, RZ ;  /* 0x0000000f00007810 */ /* 0x000fe40007ffe0ff */
[----:B------:R-:W-:-:S05]  /*0210*/  @P0 IADD3 R3, R3, 0x1, RZ ;  /* 0x0000000103030810 */ /* 0x000fca0007ffe0ff */
[----:B------:R-:W-:Y:S01]  /*0220*/  IMAD.MOV.U32 R2, RZ, RZ, R3 ;  /* 0x000000ffff027224 */ /* 0x000fe200078e0003 */
[----:B------:R-:W-:-:S03]  /*0230*/  SHF.R.S32.HI R3, RZ, 0x1f, R0 ;  /* 0x0000001fff037819 */ /* 0x000fc60000011400 */
[----:B------:R-:W-:Y:S01]  /*0240*/  @!P2 IMAD.MOV R2, RZ, RZ, -R2 ;  /* 0x000000ffff02a224 */ /* 0x000fe200078e0a02 */
[----:B------:R-:W-:Y:S02]  /*0250*/  @!P1 LOP3.LUT R2, RZ, R4, RZ, 0x33, !PT ;  /* 0x00000004ff029212 */ /* 0x000fe400078e33ff */
[----:B------:R-:W-:-:S03]  /*0260*/  LEA.HI R3, R3, R0, RZ, 0x4 ;  /* 0x0000000003037211 */ /* 0x000fc600078f20ff */
[----:B------:R-:W-:Y:S02]  /*0270*/  IMAD.SHL.U32 R6, R2, 0x8, RZ ;  /* 0x0000000802067824 */ /* 0x000fe400078e00ff */
[----:B------:R-:W-:-:S03]  /*0280*/  IMAD.MOV R2, RZ, RZ, -R2 ;  /* 0x000000ffff027224 */ /* 0x000fc600078e0a02 */
[----:B------:R-:W-:Y:S01]  /*0290*/  LEA.HI.SX32 R3, R3, -R6, 0x1c ;  /* 0x8000000603037211 */ /* 0x000fe200078fe2ff */
[----:B------:R-:W-:-:S03]  /*02a0*/  IMAD R4, R4, R2, R5 ;  /* 0x0000000204047224 */ /* 0x000fc600078e0205 */
[----:B------:R-:W-:Y:S02]  /*02b0*/  IMNMX R11, R3, 0x8, PT ;  /* 0x00000008030b7817 */ /* 0x000fe40003800200 */
[----:B------:R-:W-:Y:S02]  /*02c0*/  IABS R9, R4 ;  /* 0x0000000400097213 */ /* 0x000fe40000000000 */
[----:B------:R-:W-:-:S04]  /*02d0*/  IABS R7, R11 ;  /* 0x0000000b00077213 */ /* 0x000fc80000000000 */
[----:B------:R-:W0:Y:S08]  /*02e0*/  I2F.RP R0, R7 ;  /* 0x0000000700007306 */ /* 0x000e300000209400 */
[----:B0-----:R-:W0:Y:S02]  /*02f0*/  MUFU.RCP R0, R0 ;  /* 0x0000000000007308 */ /* 0x001e240000001000 */
[----:B0-----:R-:W-:-:S06]  /*0300*/  IADD3 R3, R0, 0xffffffe, RZ ;  /* 0x0ffffffe00037810 */ /* 0x001fcc0007ffe0ff */
[----:B------:R-:W0:Y:S02]  /*0310*/  F2I.FTZ.U32.TRUNC.NTZ R3, R3 ;  /* 0x0000000300037305 */ /* 0x000e24000021f000 */
[----:B0-----:R-:W-:-:S04]  /*0320*/  IMAD.MOV R8, RZ, RZ, -R3 ;  /* 0x000000ffff087224 */ /* 0x001fc800078e0a03 */
[----:B------:R-:W-:Y:S01]  /*0330*/  IMAD.MOV.U32 R2, RZ, RZ, R8 ;  /* 0x000000ffff027224 */ /* 0x000fe200078e0008 */
[----:B------:R-:W-:-:S03]  /*0340*/  IABS R8, R11 ;  /* 0x0000000b00087213 */ /* 0x000fc60000000000 */
[----:B------:R-:W-:Y:S02]  /*0350*/  IMAD R5, R2, R7, RZ ;  /* 0x0000000702057224 */ /* 0x000fe400078e02ff */
[----:B------:R-:W-:Y:S02]  /*0360*/  IMAD.MOV.U32 R2, RZ, RZ, RZ ;  /* 0x000000ffff027224 */ /* 0x000fe400078e00ff */
[----:B------:R-:W-:Y:S02]  /*0370*/  IMAD.MOV R0, RZ, RZ, -R8 ;  /* 0x000000ffff007224 */ /* 0x000fe400078e0a08 */
[----:B------:R-:W-:-:S06]  /*0380*/  IMAD.HI.U32 R2, R3, R5, R2 ;  /* 0x0000000503027227 */ /* 0x000fcc00078e0002 */
[----:B------:R-:W-:-:S04]  /*0390*/  IMAD.HI.U32 R2, R2, R9, RZ ;  /* 0x0000000902027227 */ /* 0x000fc800078e00ff */
[----:B------:R-:W-:Y:S02]  /*03a0*/  IMAD R0, R2, R0, R9 ;  /* 0x0000000002007224 */ /* 0x000fe400078e0209 */
[----:B------:R-:W-:-:S03]  /*03b0*/  IMAD.MOV.U32 R9, RZ, RZ, c[0x0][0x180] ;  /* 0x00006000ff097624 */ /* 0x000fc600078e00ff */
[----:B------:R-:W-:Y:S02]  /*03c0*/  ISETP.GT.U32.AND P1, PT, R7, R0, PT ;  /* 0x000000000700720c */ /* 0x000fe40003f24070 */
[----:B------:R-:W-:-:S11]  /*03d0*/  IADD3 R9, R9, 0x3f, RZ ;  /* 0x0000003f09097810 */ /* 0x000fd60007ffe0ff */
[----:B------:R-:W-:Y:S01]  /*03e0*/  @!P1 IMAD.IADD R0, R0, 0x1, -R7 ;  /* 0x0000000100009824 */ /* 0x000fe200078e0a07 */
[----:B------:R-:W-:Y:S02]  /*03f0*/  @!P1 IADD3 R2, R2, 0x1, RZ ;  /* 0x0000000102029810 */ /* 0x000fe40007ffe0ff */
[----:B------:R-:W-:Y:S02]  /*0400*/  ISETP.NE.AND P1, PT, R11, RZ, PT ;  /* 0x000000ff0b00720c */ /* 0x000fe40003f25270 */
[----:B------:R-:W-:Y:S02]  /*0410*/  ISETP.GE.U32.AND P0, PT, R0, R7, PT ;  /* 0x000000070000720c */ /* 0x000fe40003f06070 */
[----:B------:R-:W-:-:S04]  /*0420*/  LOP3.LUT R0, R4, R11, RZ, 0x3c, !PT ;  /* 0x0000000b04007212 */ /* 0x000fc800078e3cff */
[----:B------:R-:W-:Y:S02]  /*0430*/  ISETP.GE.AND P2, PT, R0, RZ, PT ;  /* 0x000000ff0000720c */ /* 0x000fe40003f46270 */
[----:B------:R-:W0:Y:S05]  /*0440*/  S2R R0, SR_TID.X ;  /* 0x0000000000007919 */ /* 0x000e2a0000002100 */
[----:B------:R-:W-:Y:S02]  /*0450*/  @P0 IADD3 R2, R2, 0x1, RZ ;  /* 0x0000000102020810 */ /* 0x000fe40007ffe0ff */
[----:B------:R-:W-:-:S03]  /*0460*/  ISETP.GT.AND P0, PT, R9, 0x3f, PT ;  /* 0x0000003f0900780c */ /* 0x000fc60003f04270 */
[----:B------:R-:W-:-:S04]  /*0470*/  IMAD.MOV.U32 R8, RZ, RZ, R2 ;  /* 0x000000ffff087224 */ /* 0x000fc800078e0002 */
[----:B------:R-:W-:Y:S01]  /*0480*/  @!P2 IMAD.MOV R8, RZ, RZ, -R8 ;  /* 0x000000ffff08a224 */ /* 0x000fe200078e0a08 */
[----:B------:R-:W-:-:S05]  /*0490*/  @!P1 LOP3.LUT R8, RZ, R11, RZ, 0x33, !PT ;  /* 0x0000000bff089212 */ /* 0x000fca00078e33ff */
[----:B------:R-:W-:Y:S01]  /*04a0*/  IMAD.MOV R2, RZ, RZ, -R8 ;  /* 0x000000ffff027224 */ /* 0x000fe200078e0a08 */
[----:B------:R-:W-:Y:S01]  /*04b0*/  @!P0 PRMT R28, RZ, 0x7610, R28 ;  /* 0x00007610ff1c8816 */ /* 0x000fe2000000001c */
[----:B------:R-:W-:Y:S01]  /*04c0*/  IMAD.SHL.U32 R8, R8, 0x20, RZ ;  /* 0x0000002008087824 */ /* 0x000fe200078e00ff */
[----:B------:R-:W-:Y:S01]  /*04d0*/  @!P0 PRMT R30, RZ, 0x7610, R30 ;  /* 0x00007610ff1e8816 */ /* 0x000fe2000000001e */
[----:B------:R-:W-:Y:S01]  /*04e0*/  IMAD R2, R11, R2, R4 ;  /* 0x000000020b027224 */ /* 0x000fe200078e0204 */
[----:B0-----:R-:W-:Y:S02]  /*04f0*/  LOP3.LUT R3, R0, 0xf, RZ, 0xc0, !PT ;  /* 0x0000000f00037812 */ /* 0x001fe400078ec0ff */
[----:B------:R-:W-:Y:S01]  /*0500*/  SHF.R.U32.HI R5, RZ, 0x4, R0 ;  /* 0x00000004ff057819 */ /* 0x000fe20000011600 */
[----:B------:R-:W-:Y:S01]  /*0510*/  IMAD.IADD R2, R6, 0x1, R2 ;  /* 0x0000000106027824 */ /* 0x000fe200078e0202 */
[----:B------:R-:W-:Y:S01]  /*0520*/  SHF.R.U32.HI R4, RZ, 0x4, R0 ;  /* 0x00000004ff047819 */ /* 0x000fe20000011600 */
[----:B------:R-:W-:Y:S01]  /*0530*/  @!P0 IMAD.SHL.U32 R6, R0, 0x20, RZ ;  /* 0x0000002000068824 */ /* 0x000fe200078e00ff */
[----:B------:R-:W-:Y:S01]  /*0540*/  SGXT.U32 R5, R5, 0x3 ;  /* 0x000000030505781a */ /* 0x000fe20000000000 */
[----:B------:R-:W-:Y:S01]  /*0550*/  IMAD R2, R2, 0x10, R3 ;  /* 0x0000001002027824 */ /* 0x000fe200078e0203 */
[----:B------:R-:W-:-:S02]  /*0560*/  LOP3.LUT R3, R0, 0x40, RZ, 0xc0, !PT ;  /* 0x0000004000037812 */ /* 0x000fc400078ec0ff */
[----:B------:R-:W-:Y:S02]  /*0570*/  @!P0 PRMT R28, R28, 0x5410, RZ ;  /* 0x000054101c1c8816 */ /* 0x000fe400000000ff */
[----:B------:R-:W-:Y:S02]  /*0580*/  @!P0 PRMT R30, R30, 0x5410, RZ ;  /* 0x000054101e1e8816 */ /* 0x000fe400000000ff */
[----:B------:R-:W-:Y:S01]  /*0590*/  @!P0 LOP3.LUT R7, R6, 0x60, RZ, 0xc0, !PT ;  /* 0x0000006006078812 */ /* 0x000fe200078ec0ff */
[----:B------:R-:W-:Y:S05]  /*05a0*/  @!P0 BRA `(.L_x_0) ;  /* 0x0000216000008947 */ /* 0x000fea0003800000 */
[----:B------:R-:W-:Y:S01]  /*05b0*/  IABS R6, c[0x0][0x17c] ;  /* 0x00005f0000067a13 */ /* 0x000fe20000000000 */
[----:B------:R-:W-:Y:S01]  /*05c0*/  IMAD.MOV.U32 R59, RZ, RZ, c[0x0][0x18c] ;  /* 0x00006300ff3b7624 */ /* 0x000fe200078e00ff */
[----:B------:R-:W-:Y:S01]  /*05d0*/  IABS R7, c[0x0][0x178] ;  /* 0x00005e0000077a13 */ /* 0x000fe20000000000 */
[----:B------:R-:W-:Y:S01]  /*05e0*/  IMAD.MOV.U32 R60, RZ, RZ, c[0x0][0x188] ;  /* 0x00006200ff3c7624 */ /* 0x000fe200078e00ff */
[----:B------:R-:W0:Y:S01]  /*05f0*/  I2F.RP R16, R6 ;  /* 0x0000000600107306 */ /* 0x000e220000209400 */
[----:B------:R-:W-:Y:S01]  /*0600*/  LEA.HI R10, R3, R8, RZ, 0x1a ;  /* 0x00000008030a7211 */ /* 0x000fe200078fd0ff */
[C---:B------:R-:W-:Y:S01]  /*0610*/  IMAD R58, R5.reuse, c[0x0][0x188], RZ ;  /* 0x00006200053a7a24 */ /* 0x040fe200078e02ff */
[----:B------:R-:W-:Y:S01]  /*0620*/  LOP3.LUT R56, R5, 0x30, RZ, 0xfc, !PT ;  /* 0x0000003005387812 */ /* 0x000fe200078efcff */
[----:B------:R-:W-:Y:S01]  /*0630*/  IMAD.SHL.U32 R59, R59, 0x40, RZ ;  /* 0x000000403b3b7824 */ /* 0x000fe200078e00ff */
[----:B------:R-:W-:Y:S01]  /*0640*/  IADD3 R11, R10, 0x1e, RZ ;  /* 0x0000001e0a0b7810 */ /* 0x000fe20007ffe0ff */
[----:B------:R-:W-:Y:S01]  /*0650*/  IMAD.SHL.U32 R60, R60, 0x40, RZ ;  /* 0x000000403c3c7824 */ /* 0x000fe200078e00ff */
[----:B------:R-:W-:Y:S01]  /*0660*/  IADD3 R14, R10, 0x1c, RZ ;  /* 0x0000001c0a0e7810 */ /* 0x000fe20007ffe0ff */
[----:B------:R-:W1:Y:S01]  /*0670*/  I2F.RP R17, R7 ;  /* 0x0000000700117306 */ /* 0x000e620000209400 */
[----:B------:R-:W-:Y:S01]  /*0680*/  IABS R18, R11 ;  /* 0x0000000b00127213 */ /* 0x000fe20000000000 */
[----:B------:R-:W-:Y:S01]  /*0690*/  IMAD R63, R56, c[0x0][0x188], RZ ;  /* 0x00006200383f7a24 */ /* 0x000fe200078e02ff */
[----:B------:R-:W-:Y:S01]  /*06a0*/  ISETP.GE.AND P2, PT, R11, RZ, PT ;  /* 0x000000ff0b00720c */ /* 0x000fe20003f46270 */
[----:B------:R-:W-:Y:S01]  /*06b0*/  ULDC UR4, c[0x0][0x180] ;  /* 0x0000600000047ab9 */ /* 0x000fe20000000800 */
[----:B------:R-:W-:-:S02]  /*06c0*/  ISETP.GE.AND P1, PT, R14, RZ, PT ;  /* 0x000000ff0e00720c */ /* 0x000fc40003f26270 */
[C---:B------:R-:W-:Y:S01]  /*06d0*/  IADD3 R24, R10.reuse, 0x12, RZ ;  /* 0x000000120a187810 */ /* 0x040fe20007ffe0ff */
[----:B0-----:R-:W0:Y:S01]  /*06e0*/  MUFU.RCP R16, R16 ;  /* 0x0000001000107308 */ /* 0x001e220000001000 */
[C---:B------:R-:W-:Y:S02]  /*06f0*/  IADD3 R25, R10.reuse, 0x14, RZ ;  /* 0x000000140a197810 */ /* 0x040fe40007ffe0ff */
[----:B------:R-:W-:Y:S02]  /*0700*/  IABS R29, R24 ;  /* 0x00000018001d7213 */ /* 0x000fe40000000000 */
[----:B------:R-:W-:Y:S02]  /*0710*/  IABS R27, R25 ;  /* 0x00000019001b7213 */ /* 0x000fe40000000000 */
[C---:B------:R-:W-:Y:S01]  /*0720*/  IADD3 R28, R10.reuse, 0xe, RZ ;  /* 0x0000000e0a1c7810 */ /* 0x040fe20007ffe0ff */
[----:B-1----:R-:W1:Y:S01]  /*0730*/  MUFU.RCP R17, R17 ;  /* 0x0000001100117308 */ /* 0x002e620000001000 */
[----:B------:R-:W-:-:S02]  /*0740*/  IADD3 R26, R10, 0x10, RZ ;  /* 0x000000100a1a7810 */ /* 0x000fc40007ffe0ff */
[----:B------:R-:W-:Y:S02]  /*0750*/  IABS R33, R28 ;  /* 0x0000001c00217213 */ /* 0x000fe40000000000 */
[----:B------:R-:W-:Y:S02]  /*0760*/  IABS R31, R26 ;  /* 0x0000001a001f7213 */ /* 0x000fe40000000000 */
[----:B------:R-:W-:Y:S02]  /*0770*/  IADD3 R30, R10, 0xc, RZ ;  /* 0x0000000c0a1e7810 */ /* 0x000fe40007ffe0ff */
[----:B0-----:R-:W-:Y:S02]  /*0780*/  IADD3 R12, R16, 0xffffffe, RZ ;  /* 0x0ffffffe100c7810 */ /* 0x001fe40007ffe0ff */
[----:B------:R-:W-:Y:S02]  /*0790*/  IADD3 R16, R10, 0x1a, RZ ;  /* 0x0000001a0a107810 */ /* 0x000fe40007ffe0ff */
[----:B------:R0:W2:Y:S01]  /*07a0*/  F2I.FTZ.U32.TRUNC.NTZ R13, R12 ;  /* 0x0000000c000d7305 */ /* 0x0000a2000021f000 */
[----:B------:R-:W-:-:S02]  /*07b0*/  IABS R35, R30 ;  /* 0x0000001e00237213 */ /* 0x000fc40000000000 */
[----:B-1----:R-:W-:Y:S02]  /*07c0*/  IADD3 R15, R17, 0xffffffe, RZ ;  /* 0x0ffffffe110f7810 */ /* 0x002fe40007ffe0ff */
[----:B------:R-:W-:Y:S02]  /*07d0*/  IABS R20, R16 ;  /* 0x0000001000147213 */ /* 0x000fe40000000000 */
[----:B------:R-:W-:Y:S01]  /*07e0*/  ISETP.GE.AND P5, PT, R16, RZ, PT ;  /* 0x000000ff1000720c */ /* 0x000fe20003fa6270 */
[----:B0-----:R-:W-:Y:S01]  /*07f0*/  IMAD.MOV.U32 R12, RZ, RZ, RZ ;  /* 0x000000ffff0c7224 */ /* 0x001fe200078e00ff */
[----:B------:R-:W0:Y:S01]  /*0800*/  F2I.FTZ.U32.TRUNC.NTZ R15, R15 ;  /* 0x0000000f000f7305 */ /* 0x000e22000021f000 */
[C---:B------:R-:W-:Y:S02]  /*0810*/  IADD3 R32, R10.reuse, 0xa, RZ ;  /* 0x0000000a0a207810 */ /* 0x040fe40007ffe0ff */
[----:B------:R-:W-:Y:S02]  /*0820*/  IADD3 R40, R10, 0x2, RZ ;  /* 0x000000020a287810 */ /* 0x000fe40007ffe0ff */
[----:B------:R-:W-:Y:S01]  /*0830*/  IABS R37, R32 ;  /* 0x0000002000257213 */ /* 0x000fe20000000000 */
[----:B--2---:R-:W-:Y:S01]  /*0840*/  IMAD.MOV R19, RZ, RZ, -R13 ;  /* 0x000000ffff137224 */ /* 0x004fe200078e0a0d */
[----:B------:R-:W-:-:S02]  /*0850*/  IABS R45, R40 ;  /* 0x00000028002d7213 */ /* 0x000fc40000000000 */
[C---:B------:R-:W-:Y:S01]  /*0860*/  IADD3 R34, R10.reuse, 0x8, RZ ;  /* 0x000000080a227810 */ /* 0x040fe20007ffe0ff */
[----:B------:R-:W-:Y:S01]  /*0870*/  IMAD R17, R19, R6, RZ ;  /* 0x0000000613117224 */ /* 0x000fe200078e02ff */
[C---:B------:R-:W-:Y:S02]  /*0880*/  IADD3 R36, R10.reuse, 0x6, RZ ;  /* 0x000000060a247810 */ /* 0x040fe40007ffe0ff */
[----:B------:R-:W-:Y:S01]  /*0890*/  IADD3 R38, R10, 0x4, RZ ;  /* 0x000000040a267810 */ /* 0x000fe20007ffe0ff */
[----:B------:R-:W-:Y:S01]  /*08a0*/  IMAD.HI.U32 R11, R13, R17, R12 ;  /* 0x000000110d0b7227 */ /* 0x000fe200078e000c */
[----:B------:R-:W-:Y:S02]  /*08b0*/  IABS R12, R14 ;  /* 0x0000000e000c7213 */ /* 0x000fe40000000000 */
[----:B------:R-:W-:Y:S01]  /*08c0*/  IABS R39, R34 ;  /* 0x0000002200277213 */ /* 0x000fe20000000000 */
[----:B------:R-:W-:Y:S01]  /*08d0*/  IMAD.MOV.U32 R17, RZ, RZ, R18 ;  /* 0x000000ffff117224 */ /* 0x000fe200078e0012 */
[----:B------:R-:W-:Y:S01]  /*08e0*/  IABS R41, R36 ;  /* 0x0000002400297213 */ /* 0x000fe20000000000 */
[----:B------:R-:W-:Y:S01]  /*08f0*/  IMAD.MOV.U32 R18, RZ, RZ, R12 ;  /* 0x000000ffff127224 */ /* 0x000fe200078e000c */
[----:B------:R-:W-:Y:S01]  /*0900*/  IABS R43, R38 ;  /* 0x00000026002b7213 */ /* 0x000fe20000000000 */
[----:B------:R-:W-:Y:S01]  /*0910*/  IMAD.HI.U32 R12, R11, R17, RZ ;  /* 0x000000110b0c7227 */ /* 0x000fe200078e00ff */
[----:B------:R-:W-:-:S03]  /*0920*/  IADD3 R57, R4, 0x38, RZ ;  /* 0x0000003804397810 */ /* 0x000fc60007ffe0ff */
[----:B------:R-:W-:-:S04]  /*0930*/  IMAD.HI.U32 R13, R11, R18, RZ ;  /* 0x000000120b0d7227 */ /* 0x000fc800078e00ff */
[----:B------:R-:W-:Y:S02]  /*0940*/  IMAD.MOV R16, RZ, RZ, -R12 ;  /* 0x000000ffff107224 */ /* 0x000fe400078e0a0c */
[----:B------:R-:W-:Y:S02]  /*0950*/  IMAD.MOV R19, RZ, RZ, -R13 ;  /* 0x000000ffff137224 */ /* 0x000fe400078e0a0d */
[----:B------:R-:W-:Y:S01]  /*0960*/  IMAD R13, R6, R16, R17 ;  /* 0x00000010060d7224 */ /* 0x000fe200078e0211 */
[----:B------:R-:W-:Y:S01]  /*0970*/  IADD3 R16, R10, 0x16, RZ ;  /* 0x000000160a107810 */ /* 0x000fe20007ffe0ff */
[----:B------:R-:W-:-:S03]  /*0980*/  IMAD.HI.U32 R14, R11, R20, RZ ;  /* 0x000000140b0e7227 */ /* 0x000fc600078e00ff */
[----:B------:R-:W-:Y:S01]  /*0990*/  ISETP.GT.U32.AND P3, PT, R6, R13, PT ;  /* 0x0000000d0600720c */ /* 0x000fe20003f64070 */
[--C-:B0-----:R-:W-:Y:S01]  /*09a0*/  IMAD.MOV R22, RZ, RZ, -R15.reuse ;  /* 0x000000ffff167224 */ /* 0x101fe200078e0a0f */
[----:B------:R-:W-:Y:S01]  /*09b0*/  ISETP.GE.AND P4, PT, R16, RZ, PT ;  /* 0x000000ff1000720c */ /* 0x000fe20003f86270 */
[----:B------:R-:W-:Y:S02]  /*09c0*/  IMAD.MOV R21, RZ, RZ, -R14 ;  /* 0x000000ffff157224 */ /* 0x000fe400078e0a0e */
[----:B------:R-:W-:Y:S01]  /*09d0*/  IMAD R23, R22, R7, RZ ;  /* 0x0000000716177224 */ /* 0x000fe200078e02ff */
[----:B------:R-:W-:Y:S01]  /*09e0*/  IABS R22, R16 ;  /* 0x0000001000167213 */ /* 0x000fe20000000000 */
[----:B------:R-:W-:Y:S02]  /*09f0*/  IMAD.MOV.U32 R14, RZ, RZ, RZ ;  /* 0x000000ffff0e7224 */ /* 0x000fe400078e00ff */
[----:B------:R-:W-:Y:S02]  /*0a00*/  IMAD R17, R6, R21, R20 ;  /* 0x0000001506117224 */ /* 0x000fe400078e0214 */
[----:B------:R-:W-:Y:S01]  /*0a10*/  IMAD.HI.U32 R12, R15, R23, R14 ;  /* 0x000000170f0c7227 */ /* 0x000fe200078e000e */
[----:B------:R-:W-:-:S03]  /*0a20*/  IADD3 R14, R10, 0x18, RZ ;  /* 0x000000180a0e7810 */ /* 0x000fc60007ffe0ff */
[----:B------:R-:W-:Y:S01]  /*0a30*/  @!P3 IMAD.IADD R13, R13, 0x1, -R6 ;  /* 0x000000010d0db824 */ /* 0x000fe200078e0a06 */
[----:B------:R-:W-:Y:S01]  /*0a40*/  IABS R20, R14 ;  /* 0x0000000e00147213 */ /* 0x000fe20000000000 */
[----:B------:R-:W-:Y:S01]  /*0a50*/  IMAD R15, R6, R19, R18 ;  /* 0x00000013060f7224 */ /* 0x000fe200078e0212 */
[----:B------:R-:W-:Y:S01]  /*0a60*/  ISETP.GE.AND P0, PT, R14, RZ, PT ;  /* 0x000000ff0e00720c */ /* 0x000fe20003f06270 */
[C---:B------:R-:W-:Y:S01]  /*0a70*/  IMAD.HI.U32 R19, R11.reuse, R29, RZ ;  /* 0x0000001d0b137227 */ /* 0x040fe200078e00ff */
[C---:B------:R-:W-:Y:S02]  /*0a80*/  ISETP.GT.U32.AND P3, PT, R6.reuse, R13, PT ;  /* 0x0000000d0600720c */ /* 0x040fe40003f64070 */
[----:B------:R-:W-:Y:S01]  /*0a90*/  ISETP.GT.U32.AND P6, PT, R6, R15, PT ;  /* 0x0000000f0600720c */ /* 0x000fe20003fc4070 */
[----:B------:R-:W-:-:S04]  /*0aa0*/  IMAD.HI.U32 R14, R11, R20, RZ ;  /* 0x000000140b0e7227 */ /* 0x000fc800078e00ff */
[----:B------:R-:W-:Y:S02]  /*0ab0*/  IMAD.MOV R21, RZ, RZ, -R14 ;  /* 0x000000ffff157224 */ /* 0x000fe400078e0a0e */
[----:B------:R-:W-:Y:S02]  /*0ac0*/  IMAD.MOV R14, RZ, RZ, -R19 ;  /* 0x000000ffff0e7224 */ /* 0x000fe400078e0a13 */
[C---:B------:R-:W-:Y:S02]  /*0ad0*/  IMAD R19, R6.reuse, R21, R20 ;  /* 0x0000001506137224 */ /* 0x040fe400078e0214 */
[--C-:B------:R-:W-:Y:S01]  /*0ae0*/  @!P3 IMAD.IADD R13, R13, 0x1, -R6.reuse ;  /* 0x000000010d0db824 */ /* 0x100fe200078e0a06 */
[----:B------:R-:W-:Y:S01]  /*0af0*/  ISETP.GT.U32.AND P3, PT, R6, R17, PT ;  /* 0x000000110600720c */ /* 0x000fe20003f64070 */
[----:B------:R-:W-:Y:S02]  /*0b00*/  @!P6 IMAD.IADD R15, R15, 0x1, -R6 ;  /* 0x000000010f0fe824 */ /* 0x000fe400078e0a06 */
[----:B------:R-:W-:-:S03]  /*0b10*/  IMAD.HI.U32 R16, R11, R22, RZ ;  /* 0x000000160b107227 */ /* 0x000fc600078e00ff */
[----:B------:R-:W-:Y:S01]  /*0b20*/  ISETP.GT.U32.AND P6, PT, R6, R15, PT ;  /* 0x0000000f0600720c */ /* 0x000fe20003fc4070 */
[----:B------:R-:W-:Y:S02]  /*0b30*/  IMAD.MOV R23, RZ, RZ, -R16 ;  /* 0x000000ffff177224 */ /* 0x000fe400078e0a10 */
[----:B------:R-:W-:-:S04]  /*0b40*/  IMAD.HI.U32 R18, R11, R27, RZ ;  /* 0x0000001b0b127227 */ /* 0x000fc800078e00ff */
[----:B------:R-:W-:Y:S02]  /*0b50*/  @!P3 IMAD.IADD R17, R17, 0x1, -R6 ;  /* 0x000000011111b824 */ /* 0x000fe400078e0a06 */
[C---:B------:R-:W-:Y:S01]  /*0b60*/  IMAD R21, R6.reuse, R23, R22 ;  /* 0x0000001706157224 */ /* 0x040fe200078e0216 */
[----:B------:R-:W-:Y:S01]  /*0b70*/  IABS R22, R10 ;  /* 0x0000000a00167213 */ /* 0x000fe20000000000 */
[C---:B------:R-:W-:Y:S01]  /*0b80*/  IMAD R29, R6.reuse, R14, R29 ;  /* 0x0000000e061d7224 */ /* 0x040fe200078e021d */
[C---:B------:R-:W-:Y:S01]  /*0b90*/  ISETP.GT.U32.AND P3, PT, R6.reuse, R17, PT ;  /* 0x000000110600720c */ /* 0x040fe20003f64070 */
[----:B------:R-:W-:Y:S01]  /*0ba0*/  @!P6 IMAD.IADD R15, R15, 0x1, -R6 ;  /* 0x000000010f0fe824 */ /* 0x000fe200078e0a06 */
[----:B------:R-:W-:Y:S01]  /*0bb0*/  ISETP.GT.U32.AND P6, PT, R6, R19, PT ;  /* 0x000000130600720c */ /* 0x000fe20003fc4070 */
[----:B------:R-:W-:Y:S02]  /*0bc0*/  IMAD.MOV R18, RZ, RZ, -R18 ;  /* 0x000000ffff127224 */ /* 0x000fe400078e0a12 */
[----:B------:R-:W-:-:S04]  /*0bd0*/  IMAD.HI.U32 R16, R11, R33, RZ ;  /* 0x000000210b107227 */ /* 0x000fc800078e00ff */
[C---:B------:R-:W-:Y:S02]  /*0be0*/  IMAD R27, R6.reuse, R18, R27 ;  /* 0x00000012061b7224 */ /* 0x040fe400078e021b */
[----:B------:R-:W-:Y:S02]  /*0bf0*/  IMAD.MOV R16, RZ, RZ, -R16 ;  /* 0x000000ffff107224 */ /* 0x000fe400078e0a10 */
[--C-:B------:R-:W-:Y:S01]  /*0c00*/  @!P3 IMAD.IADD R17, R17, 0x1, -R6.reuse ;  /* 0x000000011111b824 */ /* 0x100fe200078e0a06 */
[----:B------:R-:W-:Y:S01]  /*0c10*/  ISETP.GT.U32.AND P3, PT, R6, R21, PT ;  /* 0x000000150600720c */ /* 0x000fe20003f64070 */
[----:B------:R-:W-:Y:S02]  /*0c20*/  @!P6 IMAD.IADD R19, R19, 0x1, -R6 ;  /* 0x000000011313e824 */ /* 0x000fe400078e0a06 */
[----:B------:R-:W-:-:S03]  /*0c30*/  IMAD.HI.U32 R14, R11, R31, RZ ;  /* 0x0000001f0b0e7227 */ /* 0x000fc600078e00ff */
[C---:B------:R-:W-:Y:S01]  /*0c40*/  ISETP.GT.U32.AND P6, PT, R6.reuse, R19, PT ;  /* 0x000000130600720c */ /* 0x040fe20003fc4070 */
[----:B------:R-:W-:Y:S02]  /*0c50*/  IMAD R33, R6, R16, R33 ;  /* 0x0000001006217224 */ /* 0x000fe400078e0221 */
[----:B------:R-:W-:Y:S02]  /*0c60*/  IMAD.MOV R14, RZ, RZ, -R14 ;  /* 0x000000ffff0e7224 */ /* 0x000fe400078e0a0e */
[----:B------:R-:W-:-:S04]  /*0c70*/  IMAD.HI.U32 R18, R11, R35, RZ ;  /* 0x000000230b127227 */ /* 0x000fc800078e00ff */
[--C-:B------:R-:W-:Y:S01]  /*0c80*/  @!P3 IMAD.IADD R21, R21, 0x1, -R6.reuse ;  /* 0x000000011515b824 */ /* 0x100fe200078e0a06 */
[C---:B------:R-:W-:Y:S01]  /*0c90*/  ISETP.GT.U32.AND P3, PT, R6.reuse, R29, PT ;  /* 0x0000001d0600720c */ /* 0x040fe20003f64070 */
[C---:B------:R-:W-:Y:S02]  /*0ca0*/  IMAD R31, R6.reuse, R14, R31 ;  /* 0x0000000e061f7224 */ /* 0x040fe400078e021f */
[----:B------:R-:W-:Y:S01]  /*0cb0*/  @!P6 IMAD.IADD R19, R19, 0x1, -R6 ;  /* 0x000000011313e824 */ /* 0x000fe200078e0a06 */
[----:B------:R-:W-:Y:S01]  /*0cc0*/  ISETP.GT.U32.AND P6, PT, R6, R27, PT ;  /* 0x0000001b0600720c */ /* 0x000fe20003fc4070 */
[----:B------:R-:W-:Y:S02]  /*0cd0*/  IMAD.MOV R18, RZ, RZ, -R18 ;  /* 0x000000ffff127224 */ /* 0x000fe400078e0a12 */
[----:B------:R-:W-:-:S04]  /*0ce0*/  IMAD.HI.U32 R20, R11, R37, RZ ;  /* 0x000000250b147227 */ /* 0x000fc800078e00ff */
[C---:B------:R-:W-:Y:S02]  /*0cf0*/  IMAD R35, R6.reuse, R18, R35 ;  /* 0x0000001206237224 */ /* 0x040fe400078e0223 */
[----:B------:R-:W-:Y:S01]  /*0d00*/  @!P3 IMAD.IADD R29, R29, 0x1, -R6 ;  /* 0x000000011d1db824 */ /* 0x000fe200078e0a06 */
[C---:B------:R-:W-:Y:S01]  /*0d10*/  ISETP.GT.U32.AND P3, PT, R6.reuse, R33, PT ;  /* 0x000000210600720c */ /* 0x040fe20003f64070 */
[----:B------:R-:W-:Y:S02]  /*0d20*/  IMAD.MOV R20, RZ, RZ, -R20 ;  /* 0x000000ffff147224 */ /* 0x000fe400078e0a14 */
[----:B------:R-:W-:Y:S01]  /*0d30*/  @!P6 IMAD.IADD R27, R27, 0x1, -R6 ;  /* 0x000000011b1be824 */ /* 0x000fe200078e0a06 */
[C---:B------:R-:W-:Y:S01]  /*0d40*/  ISETP.GT.U32.AND P6, PT, R6.reuse, R31, PT ;  /* 0x0000001f0600720c */ /* 0x040fe20003fc4070 */
[----:B------:R-:W-:Y:S02]  /*0d50*/  IMAD R37, R6, R20, R37 ;  /* 0x0000001406257224 */ /* 0x000fe400078e0225 */
[----:B------:R-:W-:-:S04]  /*0d60*/  IMAD.HI.U32 R20, R11, R45, RZ ;  /* 0x0000002d0b147227 */ /* 0x000fc800078e00ff */
[----:B------:R-:W-:Y:S02]  /*0d70*/  IMAD.MOV R20, RZ, RZ, -R20 ;  /* 0x000000ffff147224 */ /* 0x000fe400078e0a14 */
[--C-:B------:R-:W-:Y:S01]  /*0d80*/  @!P3 IMAD.IADD R33, R33, 0x1, -R6.reuse ;  /* 0x000000012121b824 */ /* 0x100fe200078e0a06 */
[C---:B------:R-:W-:Y:S01]  /*0d90*/  ISETP.GT.U32.AND P3, PT, R6.reuse, R21, PT ;  /* 0x000000150600720c */ /* 0x040fe20003f64070 */
[----:B------:R-:W-:Y:S01]  /*0da0*/  @!P2 IMAD.MOV R13, RZ, RZ, -R13 ;  /* 0x000000ffff0da224 */ /* 0x000fe200078e0a0d */
[C---:B------:R-:W-:Y:S01]  /*0db0*/  ISETP.GT.U32.AND P2, PT, R6.reuse, R27, PT ;  /* 0x0000001b0600720c */ /* 0x040fe20003f44070 */
[----:B------:R-:W-:Y:S01]  /*0dc0*/  @!P6 IMAD.IADD R31, R31, 0x1, -R6 ;  /* 0x000000011f1fe824 */ /* 0x000fe200078e0a06 */
[C---:B------:R-:W-:Y:S01]  /*0dd0*/  ISETP.GT.U32.AND P6, PT, R6.reuse, R35, PT ;  /* 0x000000230600720c */ /* 0x040fe20003fc4070 */
[----:B------:R-:W-:Y:S01]  /*0de0*/  @!P1 IMAD.MOV R15, RZ, RZ, -R15 ;  /* 0x000000ffff0f9224 */ /* 0x000fe200078e0a0f */
[----:B------:R-:W-:Y:S01]  /*0df0*/  ISETP.GT.U32.AND P1, PT, R6, R29, PT ;  /* 0x0000001d0600720c */ /* 0x000fe20003f24070 */
[----:B------:R-:W-:-:S04]  /*0e00*/  IMAD.HI.U32 R14, R11, R39, RZ ;  /* 0x000000270b0e7227 */ /* 0x000fc800078e00ff */
[----:B------:R-:W-:-:S04]  /*0e10*/  IMAD.HI.U32 R16, R11, R41, RZ ;  /* 0x000000290b107227 */ /* 0x000fc800078e00ff */
[--C-:B------:R-:W-:Y:S01]  /*0e20*/  @!P3 IMAD.IADD R21, R21, 0x1, -R6.reuse ;  /* 0x000000011515b824 */ /* 0x100fe200078e0a06 */
[C---:B------:R-:W-:Y:S01]  /*0e30*/  ISETP.GT.U32.AND P3, PT, R6.reuse, R37, PT ;  /* 0x000000250600720c */ /* 0x040fe20003f64070 */
[----:B------:R-:W-:Y:S01]  /*0e40*/  @!P6 IMAD.IADD R35, R35, 0x1, -R6 ;  /* 0x000000012323e824 */ /* 0x000fe200078e0a06 */
[----:B------:R-:W-:Y:S01]  /*0e50*/  ISETP.GT.U32.AND P6, PT, R6, R31, PT ;  /* 0x0000001f0600720c */ /* 0x000fe20003fc4070 */
[----:B------:R-:W-:-:S04]  /*0e60*/  IMAD.HI.U32 R18, R11, R43, RZ ;  /* 0x0000002b0b127227 */ /* 0x000fc800078e00ff */
[----:B------:R-:W-:-:S04]  /*0e70*/  IMAD.HI.U32 R11, R11, R22, RZ ;  /* 0x000000160b0b7227 */ /* 0x000fc800078e00ff */
[C---:B------:R-:W-:Y:S02]  /*0e80*/  IMAD R45, R6.reuse, R20, R45 ;  /* 0x00000014062d7224 */ /* 0x040fe400078e022d */
[----:B------:R-:W-:Y:S02]  /*0e90*/  IMAD.MOV R14, RZ, RZ, -R14 ;  /* 0x000000ffff0e7224 */ /* 0x000fe400078e0a0e */
[----:B------:R-:W-:Y:S02]  /*0ea0*/  IMAD.MOV R16, RZ, RZ, -R16 ;  /* 0x000000ffff107224 */ /* 0x000fe400078e0a10 */
[----:B------:R-:W-:Y:S02]  /*0eb0*/  IMAD.MOV R11, RZ, RZ, -R11 ;  /* 0x000000ffff0b7224 */ /* 0x000fe400078e0a0b */
[----:B------:R-:W-:Y:S01]  /*0ec0*/  @!P3 IMAD.IADD R37, R37, 0x1, -R6 ;  /* 0x000000012525b824 */ /* 0x000fe200078e0a06 */
[----:B------:R-:W-:Y:S01]  /*0ed0*/  ISETP.GT.U32.AND P3, PT, R6, R45, PT ;  /* 0x0000002d0600720c */ /* 0x000fe20003f64070 */
[----:B------:R-:W-:-:S02]  /*0ee0*/  IMAD.MOV.U32 R23, RZ, RZ, R19 ;  /* 0x000000ffff177224 */ /* 0x000fc400078e0013 */
[C---:B------:R-:W-:Y:S02]  /*0ef0*/  IMAD R39, R6.reuse, R14, R39 ;  /* 0x0000000e06277224 */ /* 0x040fe400078e0227 */
[----:B------:R-:W-:Y:S01]  /*0f00*/  IMAD R41, R6, R16, R41 ;  /* 0x0000001006297224 */ /* 0x000fe200078e0229 */
[----:B------:R-:W-:Y:S01]  /*0f10*/  LOP3.LUT R16, R0, 0x7, RZ, 0xc0, !PT ;  /* 0x0000000700107812 */ /* 0x000fe200078ec0ff */
[----:B------:R-:W-:Y:S01]  /*0f20*/  @!P5 IMAD.MOV R17, RZ, RZ, -R17 ;  /* 0x000000ffff11d224 */ /* 0x000fe200078e0a11 */
[C---:B------:R-:W-:Y:S01]  /*0f30*/  ISETP.GT.U32.AND P5, PT, R6.reuse, R33, PT ;  /* 0x000000210600720c */ /* 0x040fe20003fa4070 */
[C---:B------:R-:W-:Y:S02]  /*0f40*/  IMAD R19, R6.reuse, R11, R22 ;  /* 0x0000000b06137224 */ /* 0x040fe400078e0216 */
[----:B------:R-:W-:Y:S02]  /*0f50*/  IMAD.MOV R18, RZ, RZ, -R18 ;  /* 0x000000ffff127224 */ /* 0x000fe400078e0a12 */
[----:B------:R-:W-:Y:S01]  /*0f60*/  @!P0 IMAD.MOV R23, RZ, RZ, -R23 ;  /* 0x000000ffff178224 */ /* 0x000fe200078e0a17 */
[C---:B------:R-:W-:Y:S01]  /*0f70*/  ISETP.GT.U32.AND P0, PT, R6.reuse, R35, PT ;  /* 0x000000230600720c */ /* 0x040fe20003f04070 */
[--C-:B------:R-:W-:Y:S01]  /*0f80*/  @!P2 IMAD.IADD R27, R27, 0x1, -R6.reuse ;  /* 0x000000011b1ba824 */ /* 0x100fe200078e0a06 */
[C---:B------:R-:W-:Y:S01]  /*0f90*/  ISETP.GT.U32.AND P2, PT, R6.reuse, R39, PT ;  /* 0x000000270600720c */ /* 0x040fe20003f44070 */
[--C-:B------:R-:W-:Y:S01]  /*0fa0*/  @!P1 IMAD.IADD R29, R29, 0x1, -R6.reuse ;  /* 0x000000011d1d9824 */ /* 0x100fe200078e0a06 */
[C---:B------:R-:W-:Y:S01]  /*0fb0*/  ISETP.GT.U32.AND P1, PT, R6.reuse, R41, PT ;  /* 0x000000290600720c */ /* 0x040fe20003f24070 */
[--C-:B------:R-:W-:Y:S01]  /*0fc0*/  @!P6 IMAD.IADD R31, R31, 0x1, -R6.reuse ;  /* 0x000000011f1fe824 */ /* 0x100fe200078e0a06 */
[C---:B------:R-:W-:Y:S01]  /*0fd0*/  ISETP.GT.U32.AND P6, PT, R6.reuse, R19, PT ;  /* 0x000000130600720c */ /* 0x040fe20003fc4070 */
[C---:B------:R-:W-:Y:S01]  /*0fe0*/  IMAD R43, R6.reuse, R18, R43 ;  /* 0x00000012062b7224 */ /* 0x040fe200078e022b */
[----:B------:R-:W-:Y:S01]  /*0ff0*/  IABS R18, R2 ;  /* 0x0000000200127213 */ /* 0x000fe20000000000 */
[--C-:B------:R-:W-:Y:S01]  /*1000*/  @!P3 IMAD.IADD R45, R45, 0x1, -R6.reuse ;  /* 0x000000012d2db824 */ /* 0x100fe200078e0a06 */
[C---:B------:R-:W-:Y:S01]  /*1010*/  ISETP.GT.U32.AND P3, PT, R6.reuse, R37, PT ;  /* 0x000000250600720c */ /* 0x040fe20003f64070 */
[----:B------:R-:W-:Y:S01]  /*1020*/  @!P5 IMAD.IADD R33, R33, 0x1, -R6 ;  /* 0x000000012121d824 */ /* 0x000fe200078e0a06 */
[----:B------:R-:W-:Y:S01]  /*1030*/  ISETP.GT.U32.AND P5, PT, R6, R43, PT ;  /* 0x0000002b0600720c */ /* 0x000fe20003fa4070 */
[----:B------:R-:W-:-:S04]  /*1040*/  IMAD.HI.U32 R12, R12, R18, RZ ;  /* 0x000000120c0c7227 */ /* 0x000fc800078e00ff */
[--C-:B------:R-:W-:Y:S01]  /*1050*/  @!P0 IMAD.IADD R35, R35, 0x1, -R6.reuse ;  /* 0x0000000123238824 */ /* 0x100fe200078e0a06 */
[----:B------:R-:W-:Y:S01]  /*1060*/  ISETP.GE.AND P0, PT, R25, RZ, PT ;  /* 0x000000ff1900720c */ /* 0x000fe20003f06270 */
[--C-:B------:R-:W-:Y:S01]  /*1070*/  @!P2 IMAD.IADD R39, R39, 0x1, -R6.reuse ;  /* 0x000000012727a824 */ /* 0x100fe200078e0a06 */
[----:B------:R-:W-:Y:S01]  /*1080*/  ISETP.GE.AND P2, PT, R24, RZ, PT ;  /* 0x000000ff1800720c */ /* 0x000fe20003f46270 */
[----:B------:R-:W-:Y:S01]  /*1090*/  @!P1 IMAD.IADD R41, R41, 0x1, -R6 ;  /* 0x0000000129299824 */ /* 0x000fe200078e0a06 */
[----:B------:R-:W-:Y:S01]  /*10a0*/  ISETP.GE.AND P1, PT, R26, RZ, PT ;  /* 0x000000ff1a00720c */ /* 0x000fe20003f26270 */
[----:B------:R-:W-:Y:S02]  /*10b0*/  IMAD.MOV R12, RZ, RZ, -R12 ;  /* 0x000000ffff0c7224 */ /* 0x000fe400078e0a0c */
[----:B------:R-:W-:Y:S01]  /*10c0*/  @!P6 IMAD.IADD R19, R19, 0x1, -R6 ;  /* 0x000000011313e824 */ /* 0x000fe200078e0a06 */
[----:B------:R-:W-:Y:S01]  /*10d0*/  ISETP.GE.AND P6, PT, R28, RZ, PT ;  /* 0x000000ff1c00720c */ /* 0x000fe20003fc6270 */
[----:B------:R-:W-:Y:S01]  /*10e0*/  IMAD R18, R7, R12, R18 ;  /* 0x0000000c07127224 */ /* 0x000fe200078e0212 */
[----:B------:R-:W-:Y:S01]  /*10f0*/  SHF.R.S32.HI R12, RZ, 0x1f, R9 ;  /* 0x0000001fff0c7819 */ /* 0x000fe20000011409 */
[----:B------:R-:W-:-:S02]  /*1100*/  @!P3 IMAD.IADD R37, R37, 0x1, -R6 ;  /* 0x000000012525b824 */ /* 0x000fc400078e0a06 */
[--C-:B------:R-:W-:Y:S01]  /*1110*/  @!P5 IMAD.IADD R43, R43, 0x1, -R6.reuse ;  /* 0x000000012b2bd824 */ /* 0x100fe200078e0a06 */
[----:B------:R-:W-:Y:S01]  /*1120*/  ISETP.GT.U32.AND P3, PT, R7, R18, PT ;  /* 0x000000120700720c */ /* 0x000fe20003f64070 */
[----:B------:R-:W-:Y:S01]  /*1130*/  IMAD.MOV.U32 R25, RZ, RZ, R21 ;  /* 0x000000ffff197224 */ /* 0x000fe200078e0015 */
[----:B------:R-:W-:Y:S01]  /*1140*/  ISETP.GE.AND P5, PT, R30, RZ, PT ;  /* 0x000000ff1e00720c */ /* 0x000fe20003fa6270 */
[----:B------:R-:W-:Y:S01]  /*1150*/  @!P0 IMAD.MOV R27, RZ, RZ, -R27 ;  /* 0x000000ffff1b8224 */ /* 0x000fe200078e0a1b */
[C---:B------:R-:W-:Y:S01]  /*1160*/  ISETP.GT.U32.AND P0, PT, R6.reuse, R39, PT ;  /* 0x000000270600720c */ /* 0x040fe20003f04070 */
[----:B------:R-:W-:Y:S01]  /*1170*/  @!P4 IMAD.MOV R25, RZ, RZ, -R25 ;  /* 0x000000ffff19c224 */ /* 0x000fe200078e0a19 */
[C---:B------:R-:W-:Y:S01]  /*1180*/  ISETP.GT.U32.AND P4, PT, R6.reuse, R45, PT ;  /* 0x0000002d0600720c */ /* 0x040fe20003f84070 */
[----:B------:R-:W-:Y:S01]  /*1190*/  @!P2 IMAD.MOV R29, RZ, RZ, -R29 ;  /* 0x000000ffff1da224 */ /* 0x000fe200078e0a1d */
[C---:B------:R-:W-:Y:S01]  /*11a0*/  ISETP.GT.U32.AND P2, PT, R6.reuse, R41, PT ;  /* 0x000000290600720c */ /* 0x040fe20003f44070 */
[----:B------:R-:W-:Y:S01]  /*11b0*/  @!P1 IMAD.MOV R31, RZ, RZ, -R31 ;  /* 0x000000ffff1f9224 */ /* 0x000fe200078e0a1f */
[C---:B------:R-:W-:Y:S01]  /*11c0*/  ISETP.GT.U32.AND P1, PT, R6.reuse, R19, PT ;  /* 0x000000130600720c */ /* 0x040fe20003f24070 */
[----:B------:R-:W-:Y:S01]  /*11d0*/  @!P6 IMAD.MOV R33, RZ, RZ, -R33 ;  /* 0x000000ffff21e224 */ /* 0x000fe200078e0a21 */
[----:B------:R-:W-:Y:S01]  /*11e0*/  ISETP.GT.U32.AND P6, PT, R6, R43, PT ;  /* 0x0000002b0600720c */ /* 0x000fe20003fc4070 */
[----:B------:R-:W-:Y:S01]  /*11f0*/  @!P3 IMAD.IADD R18, R18, 0x1, -R7 ;  /* 0x000000011212b824 */ /* 0x000fe200078e0a07 */
[----:B------:R-:W-:Y:S01]  /*1200*/  ISETP.NE.U32.AND P3, PT, R3, RZ, PT ;  /* 0x000000ff0300720c */ /* 0x000fe20003f65070 */
[----:B------:R-:W-:Y:S01]  /*1210*/  @!P5 IMAD.MOV R35, RZ, RZ, -R35 ;  /* 0x000000ffff23d224 */ /* 0x000fe200078e0a23 */
[----:B------:R-:W-:Y:S01]  /*1220*/  LEA.HI R73, R12, R9, RZ, 0x6 ;  /* 0x000000090c497211 */ /* 0x000fe200078f30ff */
[--C-:B------:R-:W-:Y:S01]  /*1230*/  @!P0 IMAD.IADD R39, R39, 0x1, -R6.reuse ;  /* 0x0000000127278824 */ /* 0x100fe200078e0a06 */
[----:B------:R-:W-:Y:S01]  /*1240*/  SEL R11, RZ, 0x90, !P3 ;  /* 0x00000090ff0b7807 */ /* 0x000fe20005800000 */
[----:B------:R-:W-:Y:S01]  /*1250*/  @!P4 IMAD.IADD R45, R45, 0x1, -R6 ;  /* 0x000000012d2dc824 */ /* 0x000fe200078e0a06 */
[----:B------:R-:W-:Y:S01]  /*1260*/  SHF.R.S32.HI R9, RZ, 0x2, R0 ;  /* 0x00000002ff097819 */ /* 0x000fe20000011400 */
[--C-:B------:R-:W-:Y:S01]  /*1270*/  @!P2 IMAD.IADD R41, R41, 0x1, -R6.reuse ;  /* 0x000000012929a824 */ /* 0x100fe200078e0a06 */
[----:B------:R-:W-:Y:S01]  /*1280*/  ISETP.GT.U32.AND P3, PT, R7, R18, PT ;  /* 0x000000120700720c */ /* 0x000fe20003f64070 */
[--C-:B------:R-:W-:Y:S01]  /*1290*/  @!P1 IMAD.IADD R19, R19, 0x1, -R6.reuse ;  /* 0x0000000113139824 */ /* 0x100fe200078e0a06 */
[----:B------:R-:W-:Y:S01]  /*12a0*/  SGXT R9, R9, 0x1 ;  /* 0x000000010909781a */ /* 0x000fe20000000200 */
[----:B------:R-:W-:Y:S01]  /*12b0*/  @!P6 IMAD.IADD R43, R43, 0x1, -R6 ;  /* 0x000000012b2be824 */ /* 0x000fe200078e0a06 */
[----:B------:R-:W-:Y:S01]  /*12c0*/  ISETP.GE.AND P5, PT, R10, RZ, PT ;  /* 0x000000ff0a00720c */ /* 0x000fe20003fa6270 */
[----:B------:R-:W-:Y:S01]  /*12d0*/  IMAD.SHL.U32 R6, R0, 0x20, RZ ;  /* 0x0000002000067824 */ /* 0x000fe200078e00ff */
[----:B------:R-:W-:Y:S01]  /*12e0*/  ISETP.GE.AND P0, PT, R32, RZ, PT ;  /* 0x000000ff2000720c */ /* 0x000fe20003f06270 */
[----:B------:R-:W-:Y:S01]  /*12f0*/  IMAD.SHL.U32 R12, R0, 0x2, RZ ;  /* 0x00000002000c7824 */ /* 0x000fe200078e00ff */
[----:B------:R-:W-:Y:S01]  /*1300*/  ISETP.GE.AND P2, PT, R34, RZ, PT ;  /* 0x000000ff2200720c */ /* 0x000fe20003f46270 */
[----:B------:R-:W-:Y:S01]  /*1310*/  IMAD.SHL.U32 R14, R0, 0x10, RZ ;  /* 0x00000010000e7824 */ /* 0x000fe200078e00ff */
[----:B------:R-:W-:Y:S01]  /*1320*/  ISETP.GE.AND P1, PT, R36, RZ, PT ;  /* 0x000000ff2400720c */ /* 0x000fe20003f26270 */
[----:B------:R-:W-:Y:S01]  /*1330*/  IMAD R62, R57, c[0x0][0x188], RZ ;  /* 0x00006200393e7a24 */ /* 0x000fe200078e02ff */
[----:B------:R-:W-:Y:S01]  /*1340*/  ISETP.GE.AND P6, PT, R38, RZ, PT ;  /* 0x000000ff2600720c */ /* 0x000fe20003fc6270 */
[----:B------:R-:W-:Y:S01]  /*1350*/  @!P3 IMAD.IADD R18, R18, 0x1, -R7 ;  /* 0x000000011212b824 */ /* 0x000fe200078e0a07 */
[----:B------:R-:W-:Y:S01]  /*1360*/  ISETP.GE.AND P4, PT, R40, RZ, PT ;  /* 0x000000ff2800720c */ /* 0x000fe20003f86270 */
[----:B------:R-:W-:Y:S01]  /*1370*/  IMAD.MOV.U32 R7, RZ, RZ, R19 ;  /* 0x000000ffff077224 */ /* 0x000fe200078e0013 */
[----:B------:R-:W-:-:S02]  /*1380*/  LOP3.LUT R47, R6, 0xc00, RZ, 0xc0, !PT ;  /* 0x00000c00062f7812 */ /* 0x000fc400078ec0ff */
[----:B------:R-:W-:Y:S01]  /*1390*/  LOP3.LUT R21, R9, 0x90, RZ, 0xc0, !PT ;  /* 0x0000009009157812 */ /* 0x000fe200078ec0ff */
[----:B------:R-:W-:Y:S01]  /*13a0*/  @!P0 IMAD.MOV R37, RZ, RZ, -R37 ;  /* 0x000000ffff258224 */ /* 0x000fe200078e0a25 */
[----:B------:R-:W-:Y:S01]  /*13b0*/  ISETP.NE.AND P0, PT, RZ, c[0x0][0x17c], PT ;  /* 0x00005f00ff007a0c */ /* 0x000fe20003f05270 */
[----:B------:R-:W-:Y:S01]  /*13c0*/  IMAD R47, R16, 0x10, R47 ;  /* 0x00000010102f7824 */ /* 0x000fe200078e022f */
[----:B------:R-:W-:Y:S01]  /*13d0*/  LOP3.LUT R21, R21, 0x60, R6, 0xf8, !PT ;  /* 0x0000006015157812 */ /* 0x000fe200078ef806 */
[----:B------:R-:W-:Y:S01]  /*13e0*/  @!P2 IMAD.MOV R39, RZ, RZ, -R39 ;  /* 0x000000ffff27a224 */ /* 0x000fe200078e0a27 */
[----:B------:R-:W-:Y:S01]  /*13f0*/  LOP3.LUT R9, R0, 0x3f, RZ, 0xc0, !PT ;  /* 0x0000003f00097812 */ /* 0x000fe200078ec0ff */
[----:B------:R-:W-:Y:S01]  /*1400*/  @!P1 IMAD.MOV R41, RZ, RZ, -R41 ;  /* 0x000000ffff299224 */ /* 0x000fe200078e0a29 */
[--C-:B------:R-:W-:Y:S01]  /*1410*/  LOP3.LUT R47, R47, 0x30, R12.reuse, 0x78, !PT ;  /* 0x000000302f2f7812 */ /* 0x100fe200078e780c */
[----:B------:R-:W-:Y:S01]  /*1420*/  @!P5 IMAD.MOV R7, RZ, RZ, -R7 ;  /* 0x000000ffff07d224 */ /* 0x000fe200078e0a07 */
[----:B------:R-:W-:Y:S01]  /*1430*/  LOP3.LUT R21, R21, 0x10, R12, 0x78, !PT ;  /* 0x0000001015157812 */ /* 0x000fe200078e780c */
[----:B------:R-:W-:Y:S01]  /*1440*/  @!P6 IMAD.MOV R43, RZ, RZ, -R43 ;  /* 0x000000ffff2be224 */ /* 0x000fe200078e0a2b */
[----:B------:R-:W-:Y:S01]  /*1450*/  LOP3.LUT R12, R14, 0x100, RZ, 0xc0, !PT ;  /* 0x000001000e0c7812 */ /* 0x000fe200078ec0ff */
[----:B------:R-:W-:Y:S01]  /*1460*/  @!P4 IMAD.MOV R45, RZ, RZ, -R45 ;  /* 0x000000ffff2dc224 */ /* 0x000fe200078e0a2d */
[----:B------:R-:W-:Y:S01]  /*1470*/  LOP3.LUT R14, RZ, c[0x0][0x17c], RZ, 0x33, !PT ;  /* 0x00005f00ff0e7a12 */ /* 0x000fe200078e33ff */
[C---:B------:R-:W-:Y:S01]  /*1480*/  IMAD.SHL.U32 R10, R9.reuse, 0x2, RZ ;  /* 0x00000002090a7824 */ /* 0x040fe200078e00ff */
[----:B------:R-:W-:Y:S01]  /*1490*/  ISETP.GE.AND P1, PT, R2, RZ, PT ;  /* 0x000000ff0200720c */ /* 0x000fe20003f26270 */
[----:B------:R-:W-:Y:S01]  /*14a0*/  IMAD.IADD R12, R12, 0x1, R21 ;  /* 0x000000010c0c7824 */ /* 0x000fe200078e0215 */
[C---:B------:R-:W-:Y:S01]  /*14b0*/  SEL R19, R14.reuse, R13, !P0 ;  /* 0x0000000d0e137207 */ /* 0x040fe20004000000 */
[----:B------:R-:W-:Y:S01]  /*14c0*/  IMAD R61, R9, c[0x0][0x18c], RZ ;  /* 0x00006300093d7a24 */ /* 0x000fe200078e02ff */
[----:B------:R-:W-:-:S02]  /*14d0*/  SEL R20, R14, R15, !P0 ;  /* 0x0000000f0e147207 */ /* 0x000fc40004000000 */
[C---:B------:R-:W-:Y:S01]  /*14e0*/  SEL R21, R14.reuse, R17, !P0 ;  /* 0x000000110e157207 */ /* 0x040fe20004000000 */
[----:B------:R-:W-:Y:S01]  /*14f0*/  IMAD R19, R19, c[0x0][0x190], RZ ;  /* 0x0000640013137a24 */ /* 0x000fe200078e02ff */
[----:B------:R-:W-:Y:S01]  /*1500*/  SEL R23, R14, R23, !P0 ;  /* 0x000000170e177207 */ /* 0x000fe20004000000 */
[----:B------:R-:W-:Y:S01]  /*1510*/  IMAD R85, R20, c[0x0][0x190], RZ ;  /* 0x0000640014557a24 */ /* 0x000fe200078e02ff */
[C---:B------:R-:W-:Y:S01]  /*1520*/  SEL R25, R14.reuse, R25, !P0 ;  /* 0x000000190e197207 */ /* 0x040fe20004000000 */
[----:B------:R-:W-:Y:S01]  /*1530*/  IMAD R82, R21, c[0x0][0x190], RZ ;  /* 0x0000640015527a24 */ /* 0x000fe200078e02ff */
[C---:B------:R-:W-:Y:S01]  /*1540*/  SEL R27, R14.reuse, R27, !P0 ;  /* 0x0000001b0e1b7207 */ /* 0x040fe20004000000 */
[----:B------:R-:W-:Y:S01]  /*1550*/  @!P1 IMAD.MOV R18, RZ, RZ, -R18 ;  /* 0x000000ffff129224 */ /* 0x000fe200078e0a12 */
[C---:B------:R-:W-:Y:S01]  /*1560*/  SEL R22, R14.reuse, R29, !P0 ;  /* 0x0000001d0e167207 */ /* 0x040fe20004000000 */
[----:B------:R-:W-:Y:S01]  /*1570*/  IMAD R23, R23, c[0x0][0x190], RZ ;  /* 0x0000640017177a24 */ /* 0x000fe200078e02ff */
[C---:B------:R-:W-:Y:S01]  /*1580*/  SEL R24, R14.reuse, R31, !P0 ;  /* 0x0000001f0e187207 */ /* 0x040fe20004000000 */
[----:B------:R-:W-:Y:S01]  /*1590*/  IMAD R25, R25, c[0x0][0x190], RZ ;  /* 0x0000640019197a24 */ /* 0x000fe200078e02ff */
[C---:B------:R-:W-:Y:S01]  /*15a0*/  SEL R33, R14.reuse, R33, !P0 ;  /* 0x000000210e217207 */ /* 0x040fe20004000000 */
[----:B------:R-:W-:Y:S01]  /*15b0*/  IMAD R27, R27, c[0x0][0x190], RZ ;  /* 0x000064001b1b7a24 */ /* 0x000fe200078e02ff */
[----:B------:R-:W-:Y:S01]  /*15c0*/  SEL R35, R14, R35, !P0 ;  /* 0x000000230e237207 */ /* 0x000fe20004000000 */
[----:B------:R-:W-:Y:S01]  /*15d0*/  IMAD R22, R22, c[0x0][0x190], RZ ;  /* 0x0000640016167a24 */ /* 0x000fe200078e02ff */
[----:B------:R-:W-:Y:S01]  /*15e0*/  SEL R37, R14, R37, !P0 ;  /* 0x000000250e257207 */ /* 0x000fe20004000000 */
[----:B------:R-:W-:Y:S01]  /*15f0*/  IMAD R54, R24, c[0x0][0x190], RZ ;  /* 0x0000640018367a24 */ /* 0x000fe200078e02ff */
[C---:B------:R-:W-:Y:S01]  /*1600*/  SEL R39, R14.reuse, R39, !P0 ;  /* 0x000000270e277207 */ /* 0x040fe20004000000 */
[----:B------:R-:W-:Y:S01]  /*1610*/  IMAD R52, R33, c[0x0][0x190], RZ ;  /* 0x0000640021347a24 */ /* 0x000fe200078e02ff */
        /* <DEDUP_REMOVED lines=8> */
[----:B------:R-:W-:Y:S01]  /*16a0*/  ISETP.NE.AND P0, PT, RZ, c[0x0][0x178], PT ;  /* 0x00005e00ff007a0c */ /* 0x000fe20003f05270 */
[----:B------:R-:W-:Y:S01]  /*16b0*/  IMAD R43, R43, c[0x0][0x190], RZ ;  /* 0x000064002b2b7a24 */ /* 0x000fe200078e02ff */
[----:B------:R-:W-:Y:S01]  /*16c0*/  LEA R20, P3, R19, c[0x0][0x168], 0x1 ;  /* 0x00005a0013147a11 */ /* 0x000fe200078608ff */
[----:B------:R-:W-:Y:S01]  /*16d0*/  IMAD R45, R45, c[0x0][0x190], RZ ;  /* 0x000064002d2d7a24 */ /* 0x000fe200078e02ff */
[----:B------:R-:W-:Y:S01]  /*16e0*/  LEA R84, P4, R85, c[0x0][0x168], 0x1 ;  /* 0x00005a0055547a11 */ /* 0x000fe200078808ff */
[----:B------:R-:W-:Y:S01]  /*16f0*/  IMAD R26, R26, c[0x0][0x190], RZ ;  /* 0x000064001a1a7a24 */ /* 0x000fe200078e02ff */
[----:B------:R-:W-:Y:S01]  /*1700*/  LEA.HI.X.SX32 R21, R19, c[0x0][0x16c], 0x1, P3 ;  /* 0x00005b0013157a11 */ /* 0x000fe200018f0eff */
[----:B------:R-:W-:Y:S01]  /*1710*/  CS2R R28, SRZ ;  /* 0x00000000001c7805 */ /* 0x000fe2000001ff00 */
[----:B------:R-:W-:Y:S01]  /*1720*/  LEA.HI.X.SX32 R85, R85, c[0x0][0x16c], 0x1, P4 ;  /* 0x00005b0055557a11 */ /* 0x000fe200020f0eff */
[----:B------:R-:W-:Y:S01]  /*1730*/  CS2R R30, SRZ ;  /* 0x00000000001e7805 */ /* 0x000fe2000001ff00 */
[----:B------:R-:W-:-:S02]  /*1740*/  LEA R83, P5, R82, c[0x0][0x168], 0x1 ;  /* 0x00005a0052537a11 */ /* 0x000fc400078a08ff */
[----:B------:R-:W-:Y:S02]  /*1750*/  LEA R81, P6, R23, c[0x0][0x168], 0x1 ;  /* 0x00005a0017517a11 */ /* 0x000fe400078c08ff */
[----:B------:R-:W-:Y:S02]  /*1760*/  @!P0 LOP3.LUT R18, RZ, c[0x0][0x178], RZ, 0x33, !PT ;  /* 0x00005e00ff128a12 */ /* 0x000fe400078e33ff */
[----:B------:R-:W-:Y:S02]  /*1770*/  LEA R79, P0, R25, c[0x0][0x168], 0x1 ;  /* 0x00005a00194f7a11 */ /* 0x000fe400078008ff */
[----:B------:R-:W-:Y:S01]  /*1780*/  LEA R77, P1, R27, c[0x0][0x168], 0x1 ;  /* 0x00005a001b4d7a11 */ /* 0x000fe200078208ff */
[----:B------:R-:W-:Y:S01]  /*1790*/  IMAD R18, R18, c[0x0][0x184], RZ ;  /* 0x0000610012127a24 */ /* 0x000fe200078e02ff */
[----:B------:R-:W-:Y:S02]  /*17a0*/  LEA R55, P3, R54, c[0x0][0x168], 0x1 ;  /* 0x00005a0036377a11 */ /* 0x000fe400078608ff */
[----:B------:R-:W-:-:S02]  /*17b0*/  LEA R53, P4, R52, c[0x0][0x168], 0x1 ;  /* 0x00005a0034357a11 */ /* 0x000fc400078808ff */
[----:B------:R-:W-:Y:S02]  /*17c0*/  LEA R86, P2, R18, c[0x0][0x160], 0x1 ;  /* 0x0000580012567a11 */ /* 0x000fe400078408ff */
[----:B------:R-:W-:Y:S01]  /*17d0*/  LOP3.LUT R10, R11, R10, RZ, 0x3c, !PT ;  /* 0x0000000a0b0a7212 */ /* 0x000fe200078e3cff */
[----:B------:R-:W-:Y:S01]  /*17e0*/  IMAD R11, R16, 0x80, R47 ;  /* 0x00000080100b7824 */ /* 0x000fe200078e022f */
[----:B------:R-:W-:Y:S02]  /*17f0*/  LEA.HI.X.SX32 R87, R18, c[0x0][0x164], 0x1, P2 ;  /* 0x0000590012577a11 */ /* 0x000fe400010f0eff */
[----:B------:R-:W-:Y:S02]  /*1800*/  LEA R75, P2, R22, c[0x0][0x168], 0x1 ;  /* 0x00005a00164b7a11 */ /* 0x000fe400078408ff */
[C---:B------:R-:W-:Y:S02]  /*1810*/  LOP3.LUT R13, R5.reuse, 0x8, RZ, 0xfc, !PT ;  /* 0x00000008050d7812 */ /* 0x040fe400078efcff */
[----:B------:R-:W-:-:S02]  /*1820*/  LOP3.LUT R14, R5, 0x10, RZ, 0xfc, !PT ;  /* 0x00000010050e7812 */ /* 0x000fc400078efcff */
[----:B------:R-:W-:Y:S01]  /*1830*/  LOP3.LUT R15, R5, 0x18, RZ, 0xfc, !PT ;  /* 0x00000018050f7812 */ /* 0x000fe200078efcff */
[----:B------:R-:W-:Y:S01]  /*1840*/  IMAD R68, R13, c[0x0][0x188], RZ ;  /* 0x000062000d447a24 */ /* 0x000fe200078e02ff */
[C---:B------:R-:W-:Y:S01]  /*1850*/  LOP3.LUT R16, R5.reuse, 0x20, RZ, 0xfc, !PT ;  /* 0x0000002005107812 */ /* 0x040fe200078efcff */
[----:B------:R-:W-:Y:S01]  /*1860*/  IMAD R67, R14, c[0x0][0x188], RZ ;  /* 0x000062000e437a24 */ /* 0x000fe200078e02ff */
[----:B------:R-:W-:Y:S01]  /*1870*/  LOP3.LUT R17, R5, 0x28, RZ, 0xfc, !PT ;  /* 0x0000002805117812 */ /* 0x000fe200078efcff */
[----:B------:R-:W-:Y:S01]  /*1880*/  IMAD R66, R15, c[0x0][0x188], RZ ;  /* 0x000062000f427a24 */ /* 0x000fe200078e02ff */
[----:B------:R-:W-:Y:S01]  /*1890*/  LEA.HI.X.SX32 R82, R82, c[0x0][0x16c], 0x1, P5 ;  /* 0x00005b0052527a11 */ /* 0x000fe200028f0eff */
[----:B------:R-:W-:Y:S01]  /*18a0*/  IMAD R65, R16, c[0x0][0x188], RZ ;  /* 0x0000620010417a24 */ /* 0x000fe200078e02ff */
[----:B------:R-:W-:Y:S01]  /*18b0*/  LEA.HI.X.SX32 R80, R23, c[0x0][0x16c], 0x1, P6 ;  /* 0x00005b0017507a11 */ /* 0x000fe200030f0eff */
[----:B------:R-:W-:Y:S01]  /*18c0*/  IMAD R64, R17, c[0x0][0x188], RZ ;  /* 0x0000620011407a24 */ /* 0x000fe200078e02ff */
[----:B------:R-:W-:-:S02]  /*18d0*/  LEA.HI.X.SX32 R78, R25, c[0x0][0x16c], 0x1, P0 ;  /* 0x00005b00194e7a11 */ /* 0x000fc400000f0eff */
[----:B------:R-:W-:Y:S02]  /*18e0*/  LEA.HI.X.SX32 R76, R27, c[0x0][0x16c], 0x1, P1 ;  /* 0x00005b001b4c7a11 */ /* 0x000fe400008f0eff */
[----:B------:R-:W-:Y:S02]  /*18f0*/  LEA.HI.X.SX32 R74, R22, c[0x0][0x16c], 0x1, P2 ;  /* 0x00005b00164a7a11 */ /* 0x000fe400010f0eff */
[----:B------:R-:W-:Y:S02]  /*1900*/  LEA.HI.X.SX32 R54, R54, c[0x0][0x16c], 0x1, P3 ;  /* 0x00005b0036367a11 */ /* 0x000fe400018f0eff */
[----:B------:R-:W-:Y:S02]  /*1910*/  LEA.HI.X.SX32 R52, R52, c[0x0][0x16c], 0x1, P4 ;  /* 0x00005b0034347a11 */ /* 0x000fe400020f0eff */
[----:B------:R-:W-:Y:S02]  /*1920*/  LEA R51, P5, R35, c[0x0][0x168], 0x1 ;  /* 0x00005a0023337a11 */ /* 0x000fe400078a08ff */
[----:B------:R-:W-:-:S02]  /*1930*/  LEA R48, P6, R37, c[0x0][0x168], 0x1 ;  /* 0x00005a0025307a11 */ /* 0x000fc400078c08ff */
[----:B------:R-:W-:Y:S02]  /*1940*/  LEA R33, P0, R39, c[0x0][0x168], 0x1 ;  /* 0x00005a0027217a11 */ /* 0x000fe400078008ff */
[----:B------:R-:W-:Y:S02]  /*1950*/  LEA R24, P1, R41, c[0x0][0x168], 0x1 ;  /* 0x00005a0029187a11 */ /* 0x000fe400078208ff */
[----:B------:R-:W-:Y:S02]  /*1960*/  LEA R27, P2, R43, c[0x0][0x168], 0x1 ;  /* 0x00005a002b1b7a11 */ /* 0x000fe400078408ff */
[----:B------:R-:W-:Y:S02]  /*1970*/  LEA R34, P3, R45, c[0x0][0x168], 0x1 ;  /* 0x00005a002d227a11 */ /* 0x000fe400078608ff */
[----:B------:R-:W-:Y:S02]  /*1980*/  LEA R22, P4, R26, c[0x0][0x168], 0x1 ;  /* 0x00005a001a167a11 */ /* 0x000fe400078808ff */
[----:B------:R-:W-:-:S02]  /*1990*/  LOP3.LUT R7, R6, 0x60, RZ, 0xc0, !PT ;  /* 0x0000006006077812 */ /* 0x000fc400078ec0ff */
[----:B------:R-:W-:Y:S02]  /*19a0*/  SHF.R.S32.HI R73, RZ, 0x6, R73 ;  /* 0x00000006ff497819 */ /* 0x000fe40000011449 */
[C---:B------:R-:W-:Y:S02]  /*19b0*/  LOP3.LUT R69, R10.reuse, 0x20, RZ, 0x3c, !PT ;  /* 0x000000200a457812 */ /* 0x040fe400078e3cff */
[C---:B------:R-:W-:Y:S02]  /*19c0*/  LOP3.LUT R70, R10.reuse, 0x40, RZ, 0x3c, !PT ;  /* 0x000000400a467812 */ /* 0x040fe400078e3cff */
[----:B------:R-:W-:Y:S02]  /*19d0*/  LOP3.LUT R71, R10, 0x60, RZ, 0x3c, !PT ;  /* 0x000000600a477812 */ /* 0x000fe400078e3cff */
[----:B------:R-:W-:Y:S02]  /*19e0*/  LOP3.LUT R72, R11, 0x40, RZ, 0x3c, !PT ;  /* 0x000000400b487812 */ /* 0x000fe400078e3cff */
[----:B------:R-:W-:-:S02]  /*19f0*/  LEA.HI.X.SX32 R50, R35, c[0x0][0x16c], 0x1, P5 ;  /* 0x00005b0023327a11 */ /* 0x000fc400028f0eff */
[----:B------:R-:W-:Y:S02]  /*1a00*/  LEA.HI.X.SX32 R49, R37, c[0x0][0x16c], 0x1, P6 ;  /* 0x00005b0025317a11 */ /* 0x000fe400030f0eff */
[----:B------:R-:W-:Y:S02]  /*1a10*/  LEA.HI.X.SX32 R36, R39, c[0x0][0x16c], 0x1, P0 ;  /* 0x00005b0027247a11 */ /* 0x000fe400000f0eff */
[----:B------:R-:W-:Y:S02]  /*1a20*/  LEA.HI.X.SX32 R46, R41, c[0x0][0x16c], 0x1, P1 ;  /* 0x00005b00292e7a11 */ /* 0x000fe400008f0eff */
[----:B------:R-:W-:Y:S02]  /*1a30*/  LEA.HI.X.SX32 R44, R43, c[0x0][0x16c], 0x1, P2 ;  /* 0x00005b002b2c7a11 */ /* 0x000fe400010f0eff */
[----:B------:R-:W-:Y:S02]  /*1a40*/  LEA.HI.X.SX32 R42, R45, c[0x0][0x16c], 0x1, P3 ;  /* 0x00005b002d2a7a11 */ /* 0x000fe400018f0eff */
[----:B------:R-:W-:-:S02]  /*1a50*/  LEA.HI.X.SX32 R40, R26, c[0x0][0x16c], 0x1, P4 ;  /* 0x00005b001a287a11 */ /* 0x000fc400020f0eff */
.L_x_1:
[----:B------:R-:W-:Y:S01]  /*1a60*/  ISETP.GE.AND P0, PT, R5, UR4, PT ;  /* 0x0000000405007c0c */ /* 0x000fe2000bf06270 */
[----:B------:R-:W-:Y:S01]  /*1a70*/  IMAD.WIDE R18, R58, 0x2, R86 ;  /* 0x000000023a127825 */ /* 0x000fe200078e0256 */
[----:B------:R-:W-:-:S02]  /*1a80*/  ISETP.GE.AND P1, PT, R13, UR4, PT ;  /* 0x000000040d007c0c */ /* 0x000fc4000bf26270 */
[----:B------:R-:W-:Y:S02]  /*1a90*/  PRMT R26, RZ, 0x7610, R26 ;  /* 0x00007610ff1a7816 */ /* 0x000fe4000000001a */
[----:B------:R-:W-:-:S07]  /*1aa0*/  PRMT R23, RZ, 0x7610, R23 ;  /* 0x00007610ff177816 */ /* 0x000fce0000000017 */
[----:B------:R0:W2:Y:S01]  /*1ab0*/  @!P0 LDG.E.U16 R26, [R18.64] ;  /* 0x00000006121a8981 */ /* 0x0000a2000c1e1500 */
[----:B------:R-:W-:Y:S02]  /*1ac0*/  ISETP.GE.AND P0, PT, R14, UR4, PT ;  /* 0x000000040e007c0c */ /* 0x000fe4000bf06270 */
[----:B------:R-:W-:Y:S01]  /*1ad0*/  PRMT R35, RZ, 0x7610, R35 ;  /* 0x00007610ff237816 */ /* 0x000fe20000000023 */
[----:B0-----:R-:W-:-:S05]  /*1ae0*/  IMAD.WIDE R18, R68, 0x2, R86 ;  /* 0x0000000244127825 */ /* 0x001fca00078e0256 */
[----:B------:R0:W3:Y:S01]  /*1af0*/  @!P1 LDG.E.U16 R23, [R18.64] ;  /* 0x0000000612179981 */ /* 0x0000e2000c1e1500 */
[----:B------:R-:W-:Y:S02]  /*1b00*/  ISETP.GE.AND P1, PT, R15, UR4, PT ;  /* 0x000000040f007c0c */ /* 0x000fe4000bf26270 */
[----:B------:R-:W-:Y:S01]  /*1b10*/  PRMT R32, RZ, 0x7610, R32 ;  /* 0x00007610ff207816 */ /* 0x000fe20000000020 */
[----:B0-----:R-:W-:-:S05]  /*1b20*/  IMAD.WIDE R18, R67, 0x2, R86 ;  /* 0x0000000243127825 */ /* 0x001fca00078e0256 */
[----:B------:R0:W4:Y:S01]  /*1b30*/  @!P0 LDG.E.U16 R35, [R18.64] ;  /* 0x0000000612238981 */ /* 0x000122000c1e1500 */
[----:B------:R-:W-:Y:S02]  /*1b40*/  ISETP.GE.AND P0, PT, R16, UR4, PT ;  /* 0x0000000410007c0c */ /* 0x000fe4000bf06270 */
[----:B------:R-:W-:Y:S01]  /*1b50*/  PRMT R25, RZ, 0x7610, R25 ;  /* 0x00007610ff197816 */ /* 0x000fe20000000019 */
[----:B0-----:R-:W-:-:S05]  /*1b60*/  IMAD.WIDE R18, R66, 0x2, R86 ;  /* 0x0000000242127825 */ /* 0x001fca00078e0256 */
[----:B------:R0:W5:Y:S01]  /*1b70*/  @!P1 LDG.E.U16 R32, [R18.64] ;  /* 0x0000000612209981 */ /* 0x000162000c1e1500 */
        /* <DEDUP_REMOVED lines=11> */
[----:B------:R0:W5:Y:S02]  /*1c30*/  @!P0 LDG.E.U16 R39, [R18.64] ;  /* 0x0000000612278981 */ /* 0x000164000c1e1500 */
[----:B0-----:R-:W-:-:S05]  /*1c40*/  IMAD.WIDE R18, R62, 0x2, R86 ;  /* 0x000000023e127825 */ /* 0x001fca00078e0256 */
[----:B------:R0:W5:Y:S01]  /*1c50*/  @!P1 LDG.E.U16 R38, [R18.64] ;  /* 0x0000000612269981 */ /* 0x000162000c1e1500 */
[----:B------:R-:W-:-:S03]  /*1c60*/  ISETP.GE.AND P0, PT, R9, UR4, PT ;  /* 0x0000000409007c0c */ /* 0x000fc6000bf06270 */
[----:B------:R-:W-:Y:S01]  /*1c70*/  BAR.SYNC.DEFER_BLOCKING 0x0 ;  /* 0x0000000000007b1d */ /* 0x000fe20000010000 */
[--C-:B0-----:R-:W-:Y:S01]  /*1c80*/  IMAD.MOV.U32 R18, RZ, RZ, R22.reuse ;  /* 0x000000ffff127224 */ /* 0x101fe200078e0016 */
[----:B------:R-:W-:Y:S01]  /*1c90*/  PRMT R22, RZ, 0x7610, R22 ;  /* 0x00007610ff167816 */ /* 0x000fe20000000016 */
[----:B------:R-:W-:-:S04]  /*1ca0*/  IMAD.MOV.U32 R19, RZ, RZ, R40 ;  /* 0x000000ffff137224 */ /* 0x000fc800078e0028 */
[----:B------:R-:W-:-:S05]  /*1cb0*/  IMAD.WIDE R40, R61, 0x2, R18 ;  /* 0x000000023d287825 */ /* 0x000fca00078e0212 */
[----:B------:R0:W5:Y:S02]  /*1cc0*/  @!P0 LDG.E.U16 R22, [R40.64] ;  /* 0x0000000628168981 */ /* 0x000164000c1e1500 */
        /* <DEDUP_REMOVED lines=13> */
[----:B------:R-:W-:Y:S01]  /*1da0*/  IMAD.WIDE R46, R61, 0x2, R44 ;  /* 0x000000023d2e7825 */ /* 0x000fe200078e022c */
[----:B------:R-:W-:-:S04]  /*1db0*/  LOP3.LUT R51, R51, R50, RZ, 0x3c, !PT ;  /* 0x0000003233337212 */ /* 0x000fc800078e3cff */
[----:B------:R0:W5:Y:S01]  /*1dc0*/  @!P0 LDG.E.U16 R24, [R46.64] ;  /* 0x000000062e188981 */ /* 0x000162000c1e1500 */
[----:B------:R-:W-:Y:S01]  /*1dd0*/  LOP3.LUT R50, R51, R50, RZ, 0x3c, !PT ;  /* 0x0000003233327212 */ /* 0x000fe200078e3cff */
[----:B0-----:R-:W-:Y:S02]  /*1de0*/  IMAD.MOV.U32 R46, RZ, RZ, R33 ;  /* 0x000000ffff2e7224 */ /* 0x001fe400078e0021 */
[--C-:B------:R-:W-:Y:S01]  /*1df0*/  IMAD.MOV.U32 R47, RZ, RZ, R36.reuse ;  /* 0x000000ffff2f7224 */ /* 0x100fe200078e0024 */
[----:B------:R-:W-:-:S03]  /*1e00*/  PRMT R36, RZ, 0x7610, R36 ;  /* 0x00007610ff247816 */ /* 0x000fc60000000024 */
[----:B------:R-:W-:Y:S01]  /*1e10*/  IMAD.WIDE R88, R61, 0x2, R46 ;  /* 0x000000023d587825 */ /* 0x000fe200078e022e */
[----:B------:R-:W-:Y:S02]  /*1e20*/  PRMT R33, RZ, 0x7610, R33 ;  /* 0x00007610ff217816 */ /* 0x000fe40000000021 */
[----:B------:R-:W-:Y:S02]  /*1e30*/  LOP3.LUT R53, R53, R52, RZ, 0x3c, !PT ;  /* 0x0000003435357212 */ /* 0x000fe400078e3cff */
[----:B------:R0:W5:Y:S01]  /*1e40*/  @!P0 LDG.E.U16 R36, [R88.64] ;  /* 0x0000000658248981 */ /* 0x000162000c1e1500 */
[----:B------:R-:W-:Y:S02]  /*1e50*/  LOP3.LUT R51, R51, R50, RZ, 0x3c, !PT ;  /* 0x0000003233337212 */ /* 0x000fe400078e3cff */
[----:B------:R-:W-:Y:S02]  /*1e60*/  LOP3.LUT R52, R53, R52, RZ, 0x3c, !PT ;  /* 0x0000003435347212 */ /* 0x000fe400078e3cff */
[----:B------:R-:W-:Y:S01]  /*1e70*/  LOP3.LUT R55, R55, R54, RZ, 0x3c, !PT ;  /* 0x0000003637377212 */ /* 0x000fe200078e3cff */
[----:B0-----:R-:W-:Y:S01]  /*1e80*/  IMAD.WIDE R88, R61, 0x2, R48 ;  /* 0x000000023d587825 */ /* 0x001fe200078e0230 */
[----:B------:R-:W-:-:S04]  /*1e90*/  LOP3.LUT R53, R53, R52, RZ, 0x3c, !PT ;  /* 0x0000003435357212 */ /* 0x000fc800078e3cff */
[----:B------:R0:W5:Y:S01]  /*1ea0*/  @!P0 LDG.E.U16 R33, [R88.64] ;  /* 0x0000000658218981 */ /* 0x000162000c1e1500 */
[----:B------:R-:W-:Y:S02]  /*1eb0*/  LOP3.LUT R54, R55, R54, RZ, 0x3c, !PT ;  /* 0x0000003637367212 */ /* 0x000fe400078e3cff */
[----:B------:R-:W-:Y:S01]  /*1ec0*/  LOP3.LUT R75, R75, R74, RZ, 0x3c, !PT ;  /* 0x0000004a4b4b7212 */ /* 0x000fe200078e3cff */
[----:B0-----:R-:W-:Y:S01]  /*1ed0*/  IMAD.WIDE R88, R61, 0x2, R50 ;  /* 0x000000023d587825 */ /* 0x001fe200078e0232 */
[----:B------:R-:W-:Y:S02]  /*1ee0*/  LOP3.LUT R55, R55, R54, RZ, 0x3c, !PT ;  /* 0x0000003637377212 */ /* 0x000fe400078e3cff */
[----:B------:R-:W-:Y:S02]  /*1ef0*/  LOP3.LUT R74, R75, R74, RZ, 0x3c, !PT ;  /* 0x0000004a4b4a7212 */ /* 0x000fe400078e3cff */
[----:B------:R-:W-:Y:S02]  /*1f00*/  LOP3.LUT R77, R77, R76, RZ, 0x3c, !PT ;  /* 0x0000004c4d4d7212 */ /* 0x000fe400078e3cff */
[----:B------:R-:W-:-:S02]  /*1f10*/  LOP3.LUT R75, R75, R74, RZ, 0x3c, !PT ;  /* 0x0000004a4b4b7212 */ /* 0x000fc400078e3cff */
[----:B------:R-:W-:Y:S02]  /*1f20*/  LOP3.LUT R76, R77, R76, RZ, 0x3c, !PT ;  /* 0x0000004c4d4c7212 */ /* 0x000fe400078e3cff */
[----:B------:R-:W-:Y:S02]  /*1f30*/  LOP3.LUT R79, R79, R78, RZ, 0x3c, !PT ;  /* 0x0000004e4f4f7212 */ /* 0x000fe400078e3cff */
[----:B------:R-:W-:Y:S02]  /*1f40*/  LOP3.LUT R77, R77, R76, RZ, 0x3c, !PT ;  /* 0x0000004c4d4d7212 */ /* 0x000fe400078e3cff */
[----:B------:R-:W-:Y:S02]  /*1f50*/  LOP3.LUT R78, R79, R78, RZ, 0x3c, !PT ;  /* 0x0000004e4f4e7212 */ /* 0x000fe400078e3cff */
[----:B------:R-:W-:Y:S02]  /*1f60*/  LOP3.LUT R81, R81, R80, RZ, 0x3c, !PT ;  /* 0x0000005051517212 */ /* 0x000fe400078e3cff */
[----:B------:R-:W-:-:S02]  /*1f70*/  LOP3.LUT R79, R79, R78, RZ, 0x3c, !PT ;  /* 0x0000004e4f4f7212 */ /* 0x000fc400078e3cff */
[----:B------:R-:W-:Y:S02]  /*1f80*/  LOP3.LUT R80, R81, R80, RZ, 0x3c, !PT ;  /* 0x0000005051507212 */ /* 0x000fe400078e3cff */
[----:B------:R-:W-:Y:S02]  /*1f90*/  LOP3.LUT R83, R83, R82, RZ, 0x3c, !PT ;  /* 0x0000005253537212 */ /* 0x000fe400078e3cff */
[----:B------:R-:W-:Y:S01]  /*1fa0*/  LOP3.LUT R81, R81, R80, RZ, 0x3c, !PT ;  /* 0x0000005051517212 */ /* 0x000fe200078e3cff */
[----:B--2---:R0:W-:Y:S02]  /*1fb0*/  STS.U16 [R10+0x1000], R26 ;  /* 0x0010001a0a007388 */ /* 0x0041e40000000400 */
[----:B0-----:R-:W-:Y:S02]  /*1fc0*/  PRMT R26, RZ, 0x7610, R26 ;  /* 0x00007610ff1a7816 */ /* 0x001fe4000000001a */
[----:B---3--:R0:W-:Y:S04]  /*1fd0*/  STS.U16 [R10+0x1100], R23 ;  /* 0x001100170a007388 */ /* 0x0081e80000000400 */
[----:B------:R1:W2:Y:S01]  /*1fe0*/  @!P0 LDG.E.U16 R26, [R88.64] ;  /* 0x00000006581a8981 */ /* 0x0002a2000c1e1500 */
[----:B0-----:R-:W-:Y:S01]  /*1ff0*/  PRMT R23, RZ, 0x7610, R23 ;  /* 0x00007610ff177816 */ /* 0x001fe20000000017 */
[----:B-1----:R-:W-:-:S02]  /*2000*/  IMAD.WIDE R88, R61, 0x2, R52 ;  /* 0x000000023d587825 */ /* 0x002fc400078e0234 */
[----:B----4-:R0:W-:Y:S04]  /*2010*/  STS.U16 [R10+0x1200], R35 ;  /* 0x001200230a007388 */ /* 0x0101e80000000400 */
[----:B------:R1:W3:Y:S01]  /*2020*/  @!P0 LDG.E.U16 R23, [R88.64] ;  /* 0x0000000658178981 */ /* 0x0002e2000c1e1500 */
[----:B0-----:R-:W-:Y:S01]  /*2030*/  PRMT R35, RZ, 0x7610, R35 ;  /* 0x00007610ff237816 */ /* 0x001fe20000000023 */
[C---:B-1----:R-:W-:Y:S02]  /*2040*/  IMAD.WIDE R88, R61.reuse, 0x2, R54 ;  /* 0x000000023d587825 */ /* 0x042fe400078e0236 */
[----:B-----5:R0:W-:Y:S04]  /*2050*/  STS.U16 [R10+0x1300], R32 ;  /* 0x001300200a007388 */ /* 0x0201e80000000400 */
[----:B------:R1:W4:Y:S01]  /*2060*/  @!P0 LDG.E.U16 R35, [R88.64] ;  /* 0x0000000658238981 */ /* 0x000322000c1e1500 */
[----:B0-----:R-:W-:Y:S01]  /*2070*/  PRMT R32, RZ, 0x7610, R32 ;  /* 0x00007610ff207816 */ /* 0x001fe20000000020 */
[----:B-1----:R-:W-:-:S02]  /*2080*/  IMAD.WIDE R88, R61, 0x2, R74 ;  /* 0x000000023d587825 */ /* 0x002fc400078e024a */
[----:B------:R0:W-:Y:S04]  /*2090*/  STS.U16 [R10+0x1400], R25 ;  /* 0x001400190a007388 */ /* 0x0001e80000000400 */
[----:B------:R1:W5:Y:S01]  /*20a0*/  @!P0 LDG.E.U16 R32, [R88.64] ;  /* 0x0000000658208981 */ /* 0x000362000c1e1500 */
[----:B0-----:R-:W-:Y:S01]  /*20b0*/  PRMT R25, RZ, 0x7610, R25 ;  /* 0x00007610ff197816 */ /* 0x001fe20000000019 */
[----:B-1----:R-:W-:Y:S02]  /*20c0*/  IMAD.WIDE R88, R61, 0x2, R76 ;  /* 0x000000023d587825 */ /* 0x002fe400078e024c */
[----:B------:R0:W-:Y:S04]  /*20d0*/  STS.U16 [R10+0x1500], R37 ;  /* 0x001500250a007388 */ /* 0x0001e80000000400 */
[----:B------:R1:W2:Y:S01]  /*20e0*/  @!P0 LDG.E.U16 R25, [R88.64] ;  /* 0x0000000658198981 */ /* 0x0002a2000c1e1500 */
[----:B------:R-:W-:-:S02]  /*20f0*/  LOP3.LUT R82, R83, R82, RZ, 0x3c, !PT ;  /* 0x0000005253527212 */ /* 0x000fc400078e3cff */
[----:B0-----:R-:W-:Y:S01]  /*2100*/  PRMT R37, RZ, 0x7610, R37 ;  /* 0x00007610ff257816 */ /* 0x001fe20000000025 */
[----:B-1----:R-:W-:Y:S01]  /*2110*/  IMAD.WIDE R88, R61, 0x2, R78 ;  /* 0x000000023d587825 */ /* 0x002fe200078e024e */
[----:B------:R0:W-:Y:S01]  /*2120*/  STS.U16 [R10+0x1600], R39 ;  /* 0x001600270a007388 */ /* 0x0001e20000000400 */
[----:B------:R-:W-:-:S03]  /*2130*/  LOP3.LUT R83, R83, R82, RZ, 0x3c, !PT ;  /* 0x0000005253537212 */ /* 0x000fc600078e3cff */
[----:B------:R1:W2:Y:S01]  /*2140*/  @!P0 LDG.E.U16 R37, [R88.64] ;  /* 0x0000000658258981 */ /* 0x0002a2000c1e1500 */
[----:B0-----:R-:W-:Y:S01]  /*2150*/  PRMT R39, RZ, 0x7610, R39 ;  /* 0x00007610ff277816 */ /* 0x001fe20000000027 */
[C---:B-1----:R-:W-:Y:S02]  /*2160*/  IMAD.WIDE R88, R61.reuse, 0x2, R80 ;  /* 0x000000023d587825 */ /* 0x042fe400078e0250 */
[----:B------:R0:W-:Y:S04]  /*2170*/  STS.U16 [R10+0x1700], R38 ;  /* 0x001700260a007388 */ /* 0x0001e80000000400 */
[----:B------:R1:W2:Y:S01]  /*2180*/  @!P0 LDG.E.U16 R39, [R88.64] ;  /* 0x0000000658278981 */ /* 0x0002a2000c1e1500 */
[----:B0-----:R-:W-:Y:S01]  /*2190*/  PRMT R38, RZ, 0x7610, R38 ;  /* 0x00007610ff267816 */ /* 0x001fe20000000026 */
[----:B-1----:R-:W-:Y:S01]  /*21a0*/  IMAD.WIDE R88, R61, 0x2, R82 ;  /* 0x000000023d587825 */ /* 0x002fe200078e0252 */
[----:B------:R-:W-:-:S04]  /*21b0*/  PRMT R90, RZ, 0x7610, R90 ;  /* 0x00007610ff5a7816 */ /* 0x000fc8000000005a */
[----:B------:R0:W3:Y:S01]  /*21c0*/  @!P0 LDG.E.U16 R38, [R88.64] ;  /* 0x0000000658268981 */ /* 0x0000e2000c1e1500 */
[----:B------:R-:W-:Y:S01]  /*21d0*/  PRMT R92, RZ, 0x7610, R92 ;  /* 0x00007610ff5c7816 */ /* 0x000fe2000000005c */
[----:B0-----:R-:W-:-:S05]  /*21e0*/  IMAD.WIDE R88, R61, 0x2, R84 ;  /* 0x000000023d587825 */ /* 0x001fca00078e0254 */
[----:B------:R0:W3:Y:S02]  /*21f0*/  @!P0 LDG.E.U16 R90, [R88.64] ;  /* 0x00000006585a8981 */ /* 0x0000e4000c1e1500 */
[----:B0-----:R-:W-:Y:S02]  /*2200*/  IMAD.MOV.U32 R88, RZ, RZ, R20 ;  /* 0x000000ffff587224 */ /* 0x001fe400078e0014 */
[----:B------:R-:W-:-:S04]  /*2210*/  IMAD.MOV.U32 R89, RZ, RZ, R21 ;  /* 0x000000ffff597224 */ /* 0x000fc800078e0015 */
[----:B------:R-:W-:-:S05]  /*2220*/  IMAD.WIDE R20, R61, 0x2, R88 ;  /* 0x000000023d147825 */ /* 0x000fca00078e0258 */
[----:B------:R-:W3:Y:S01]  /*2230*/  @!P0 LDG.E.U16 R92, [R20.64] ;  /* 0x00000006145c8981 */ /* 0x000ee2000c1e1500 */
[----:B------:R-:W-:Y:S01]  /*2240*/  IADD3 R73, R73, -0x1, RZ ;  /* 0xffffffff49497810 */ /* 0x000fe20007ffe0ff */
[----:B------:R-:W-:Y:S01]  /*2250*/  IMAD.WIDE R46, R59, 0x2, R46 ;  /* 0x000000023b2e7825 */ /* 0x000fe200078e022e */
[----:B------:R-:W-:Y:S01]  /*2260*/  UIADD3 UR4, UR4, -0x40, URZ ;  /* 0xffffffc004047890 */ /* 0x000fe2000fffe03f */
[----:B------:R-:W-:Y:S01]  /*2270*/  STS.U16 [R10], R22 ;  /* 0x000000160a007388 */ /* 0x000fe20000000400 */
[----:B------:R-:W-:Y:S01]  /*2280*/  ISETP.NE.U32.AND P0, PT, R73, RZ, PT ;  /* 0x000000ff4900720c */ /* 0x000fe20003f05070 */
[----:B------:R-:W-:-:S04]  /*2290*/  IMAD.WIDE R44, R59, 0x2, R44 ;  /* 0x000000023b2c7825 */ /* 0x000fc800078e022c */
[----:B------:R-:W-:-:S04]  /*22a0*/  IMAD.WIDE R42, R59, 0x2, R42 ;  /* 0x000000023b2a7825 */ /* 0x000fc800078e022a */
[----:B------:R-:W-:-:S04]  /*22b0*/  IMAD.WIDE R40, R59, 0x2, R40 ;  /* 0x000000023b287825 */ /* 0x000fc800078e0228 */
[----:B------:R-:W-:-:S04]  /*22c0*/  IMAD.WIDE R18, R59, 0x2, R18 ;  /* 0x000000023b127825 */ /* 0x000fc800078e0212 */
[----:B------:R-:W-:-:S04]  /*22d0*/  IMAD.WIDE R84, R59, 0x2, R84 ;  /* 0x000000023b547825 */ /* 0x000fc800078e0254 */
[----:B------:R-:W-:-:S04]  /*22e0*/  IMAD.WIDE R48, R59, 0x2, R48 ;  /* 0x000000023b307825 */ /* 0x000fc800078e0230 */
[----:B------:R-:W-:Y:S01]  /*22f0*/  IMAD.WIDE R86, R60, 0x2, R86 ;  /* 0x000000023c567825 */ /* 0x000fe200078e0256 */
[----:B------:R-:W-:Y:S04]  /*2300*/  STS.U16 [R10+0x400], R36 ;  /* 0x000400240a007388 */ /* 0x000fe80000000400 */
[----:B----4-:R-:W-:Y:S04]  /*2310*/  STS.U16 [R10+0x800], R35 ;  /* 0x000800230a007388 */ /* 0x010fe80000000400 */
[----:B--2---:R-:W-:Y:S04]  /*2320*/  STS.U16 [R10+0xc00], R39 ;  /* 0x000c00270a007388 */ /* 0x004fe80000000400 */
[----:B------:R-:W-:Y:S04]  /*2330*/  STS.U16 [R69+0x100], R34 ;  /* 0x0001002245007388 */ /* 0x000fe80000000400 */
[----:B------:R-:W-:Y:S04]  /*2340*/  STS.U16 [R69+0x500], R33 ;  /* 0x0005002145007388 */ /* 0x000fe80000000400 */
[----:B-----5:R-:W-:Y:S04]  /*2350*/  STS.U16 [R69+0x900], R32 ;  /* 0x0009002045007388 */ /* 0x020fe80000000400 */
[----:B---3--:R-:W-:Y:S04]  /*2360*/  STS.U16 [R69+0xd00], R38 ;  /* 0x000d002645007388 */ /* 0x008fe80000000400 */
[----:B------:R-:W-:Y:S04]  /*2370*/  STS.U16 [R70+0x200], R27 ;  /* 0x0002001b46007388 */ /* 0x000fe80000000400 */
[----:B------:R-:W-:Y:S04]  /*2380*/  STS.U16 [R70+0x600], R26 ;  /* 0x0006001a46007388 */ /* 0x000fe80000000400 */
[----:B------:R-:W-:Y:S04]  /*2390*/  STS.U16 [R70+0xa00], R25 ;  /* 0x000a001946007388 */ /* 0x000fe80000000400 */
[----:B------:R-:W-:Y:S04]  /*23a0*/  STS.U16 [R70+0xe00], R90 ;  /* 0x000e005a46007388 */ /* 0x000fe80000000400 */
[----:B------:R-:W-:Y:S04]  /*23b0*/  STS.U16 [R71+0x300], R24 ;  /* 0x0003001847007388 */ /* 0x000fe80000000400 */
[----:B------:R-:W-:Y:S04]  /*23c0*/  STS.U16 [R71+0x700], R23 ;  /* 0x0007001747007388 */ /* 0x000fe80000000400 */
[----:B------:R-:W-:Y:S04]  /*23d0*/  STS.U16 [R71+0xb00], R37 ;  /* 0x000b002547007388 */ /* 0x000fe80000000400 */
[----:B------:R-:W-:Y:S04]  /*23e0*/  STS.U16 [R71+0xf00], R92 ;  /* 0x000f005c47007388 */ /* 0x000fe80000000400 */
[----:B------:R-:W-:Y:S06]  /*23f0*/  BAR.SYNC.DEFER_BLOCKING 0x0 ;  /* 0x0000000000007b1d */ /* 0x000fec0000010000 */
[----:B------:R-:W-:Y:S04]  /*2400*/  LDSM.16.MT88.4 R32, [R12+0x1000] ;  /* 0x001000000c20783b */ /* 0x000fe80000004200 */
[----:B------:R-:W0:Y:S04]  /*2410*/  LDSM.16.M88.4 R20, [R11] ;  /* 0x000000000b14783b */ /* 0x000e280000000200 */
[----:B------:R-:W1:Y:S04]  /*2420*/  LDSM.16.MT88.4 R24, [R12+0x1200] ;  /* 0x001200000c18783b */ /* 0x000e680000004200 */
[----:B------:R-:W-:Y:S01]  /*2430*/  LDSM.16.M88.4 R36, [R72] ;  /* 0x000000004824783b */ /* 0x000fe20000000200 */
[----:B0-----:R-:W-:Y:S03]  /*2440*/  HMMA.16816.F32.BF16 R28, R32, R20, R28 ;  /* 0x00000014201c723c */ /* 0x001fe6000004181c */
[----:B------:R-:W0:Y:S04]  /*2450*/  LDSM.16.MT88.4 R32, [R12+0x1400] ;  /* 0x001400000c20783b */ /* 0x000e280000004200 */
[C---:B------:R-:W-:Y:S11]  /*2460*/  IMAD.WIDE R20, R59.reuse, 0x2, R88 ;  /* 0x000000023b147825 */ /* 0x040ff600078e0258 */
[----:B------:R-:W-:Y:S06]  /*2470*/  @!UPT UIADD3 URZ, URZ, URZ, URZ ;  /* 0x0000003f3f3ff290 */ /* 0x000fec000fffe03f */
[----:B-1----:R-:W-:Y:S01]  /*2480*/  HMMA.16816.F32.BF16 R24, R24, R22, R28 ;  /* 0x000000161818723c */ /* 0x002fe2000004181c */
[----:B------:R-:W1:Y:S06]  /*2490*/  LDSM.16.MT88.4 R28, [R12+0x1600] ;  /* 0x001600000c1c783b */ /* 0x000e6c0000004200 */
[----:B------:R-:W-:-:S04]  /*24a0*/  IMAD.WIDE R22, R59, 0x2, R80 ;  /* 0x000000023b167825 */ /* 0x000fc800078e0250 */
[----:B------:R-:W-:Y:S02]  /*24b0*/  IMAD.MOV.U32 R81, RZ, RZ, R22 ;  /* 0x000000ffff517224 */ /* 0x000fe400078e0016 */
[----:B------:R-:W-:Y:S02]  /*24c0*/  IMAD.MOV.U32 R80, RZ, RZ, R23 ;  /* 0x000000ffff507224 */ /* 0x000fe400078e0017 */
[----:B------:R-:W-:-:S04]  /*24d0*/  IMAD.WIDE R22, R59, 0x2, R74 ;  /* 0x000000023b167825 */ /* 0x000fc800078e024a */
[----:B------:R-:W-:Y:S02]  /*24e0*/  IMAD.MOV.U32 R75, RZ, RZ, R22 ;  /* 0x000000ffff4b7224 */ /* 0x000fe400078e0016 */
[----:B------:R-:W-:Y:S02]  /*24f0*/  IMAD.MOV.U32 R74, RZ, RZ, R23 ;  /* 0x000000ffff4a7224 */ /* 0x000fe400078e0017 */
[----:B------:R-:W-:Y:S01]  /*2500*/  IMAD.WIDE R22, R59, 0x2, R50 ;  /* 0x000000023b167825 */ /* 0x000fe200078e0232 */
[----:B0-----:R-:W-:Y:S03]  /*2510*/  HMMA.16816.F32.BF16 R24, R32, R36, R24 ;  /* 0x000000242018723c */ /* 0x001fe60000041818 */
[----:B------:R-:W-:Y:S02]  /*2520*/  IMAD.MOV.U32 R51, RZ, RZ, R22 ;  /* 0x000000ffff337224 */ /* 0x000fe400078e0016 */
[----:B------:R-:W-:-:S02]  /*2530*/  IMAD.MOV.U32 R50, RZ, RZ, R23 ;  /* 0x000000ffff327224 */ /* 0x000fc400078e0017 */
[----:B------:R-:W-:-:S04]  /*2540*/  IMAD.WIDE R32, R59, 0x2, R82 ;  /* 0x000000023b207825 */ /* 0x000fc800078e0252 */
[----:B------:R-:W-:Y:S02]  /*2550*/  IMAD.MOV.U32 R83, RZ, RZ, R32 ;  /* 0x000000ffff537224 */ /* 0x000fe400078e0020 */
[----:B------:R-:W-:Y:S02]  /*2560*/  IMAD.MOV.U32 R82, RZ, RZ, R33 ;  /* 0x000000ffff527224 */ /* 0x000fe400078e0021 */
[----:B------:R-:W-:-:S04]  /*2570*/  IMAD.WIDE R34, R59, 0x2, R78 ;  /* 0x000000023b227825 */ /* 0x000fc800078e024e */
[----:B------:R-:W-:-:S04]  /*2580*/  IMAD.WIDE R32, R59, 0x2, R76 ;  /* 0x000000023b207825 */ /* 0x000fc800078e024c */
[----:B------:R-:W-:Y:S01]  /*2590*/  IMAD.MOV.U32 R79, RZ, RZ, R34 ;  /* 0x000000ffff4f7224 */ /* 0x000fe200078e0022 */
[----:B-1----:R-:W-:Y:S01]  /*25a0*/  HMMA.16816.F32.BF16 R28, R28, R38, R24 ;  /* 0x000000261c1c723c */ /* 0x002fe20000041818 */
[----:B------:R-:W-:Y:S02]  /*25b0*/  IMAD.MOV.U32 R78, RZ, RZ, R35 ;  /* 0x000000ffff4e7224 */ /* 0x000fe400078e0023 */
[----:B------:R-:W-:Y:S02]  /*25c0*/  IMAD.MOV.U32 R77, RZ, RZ, R32 ;  /* 0x000000ffff4d7224 */ /* 0x000fe400078e0020 */
[----:B------:R-:W-:Y:S02]  /*25d0*/  IMAD.MOV.U32 R76, RZ, RZ, R33 ;  /* 0x000000ffff4c7224 */ /* 0x000fe400078e0021 */
[----:B------:R-:W-:-:S04]  /*25e0*/  IMAD.WIDE R34, R59, 0x2, R54 ;  /* 0x000000023b227825 */ /* 0x000fc800078e0236 */
[----:B------:R-:W-:-:S04]  /*25f0*/  IMAD.WIDE R32, R59, 0x2, R52 ;  /* 0x000000023b207825 */ /* 0x000fc800078e0234 */
[----:B------:R-:W-:Y:S02]  /*2600*/  IMAD.MOV.U32 R55, RZ, RZ, R34 ;  /* 0x000000ffff377224 */ /* 0x000fe400078e0022 */
[----:B------:R-:W-:Y:S02]  /*2610*/  IMAD.MOV.U32 R52, RZ, RZ, R33 ;  /* 0x000000ffff347224 */ /* 0x000fe400078e0021 */
[----:B------:R-:W-:Y:S02]  /*2620*/  IMAD.MOV.U32 R33, RZ, RZ, R46 ;  /* 0x000000ffff217224 */ /* 0x000fe400078e002e */
[----:B------:R-:W-:Y:S02]  /*2630*/  IMAD.MOV.U32 R24, RZ, RZ, R44 ;  /* 0x000000ffff187224 */ /* 0x000fe400078e002c */
[----:B------:R-:W-:Y:S02]  /*2640*/  IMAD.MOV.U32 R27, RZ, RZ, R42 ;  /* 0x000000ffff1b7224 */ /* 0x000fe400078e002a */
[----:B------:R-:W-:-:S02]  /*2650*/  IMAD.MOV.U32 R34, RZ, RZ, R40 ;  /* 0x000000ffff227224 */ /* 0x000fc400078e0028 */
[----:B------:R-:W-:Y:S02]  /*2660*/  IMAD.MOV.U32 R54, RZ, RZ, R35 ;  /* 0x000000ffff367224 */ /* 0x000fe400078e0023 */
[----:B------:R-:W-:Y:S02]  /*2670*/  IMAD.MOV.U32 R53, RZ, RZ, R32 ;  /* 0x000000ffff357224 */ /* 0x000fe400078e0020 */
[----:B------:R-:W-:Y:S02]  /*2680*/  IMAD.MOV.U32 R36, RZ, RZ, R47 ;  /* 0x000000ffff247224 */ /* 0x000fe400078e002f */
[----:B------:R-:W-:Y:S02]  /*2690*/  IMAD.MOV.U32 R46, RZ, RZ, R45 ;  /* 0x000000ffff2e7224 */ /* 0x000fe400078e002d */
[----:B------:R-:W-:Y:S02]  /*26a0*/  IMAD.MOV.U32 R44, RZ, RZ, R43 ;  /* 0x000000ffff2c7224 */ /* 0x000fe400078e002b */
[----:B------:R-:W-:-:S02]  /*26b0*/  IMAD.MOV.U32 R42, RZ, RZ, R41 ;  /* 0x000000ffff2a7224 */ /* 0x000fc400078e0029 */
[----:B------:R-:W-:Y:S02]  /*26c0*/  IMAD.MOV.U32 R22, RZ, RZ, R18 ;  /* 0x000000ffff167224 */ /* 0x000fe400078e0012 */
[----:B------:R-:W-:Y:S01]  /*26d0*/  IMAD.MOV.U32 R40, RZ, RZ, R19 ;  /* 0x000000ffff287224 */ /* 0x000fe200078e0013 */
[----:B------:R-:W-:Y:S05]  /*26e0*/  @P0 BRA `(.L_x_1) ;  /* 0xfffff37000000947 */ /* 0x000fea000383ffff */
[----:B------:R-:W-:Y:S02]  /*26f0*/  F2FP.BF16.PACK_AB R30, R31, R30 ;  /* 0x0000001e1f1e723e */ /* 0x000fe400000010ff */
[----:B------:R-:W-:Y:S02]  /*2700*/  F2FP.BF16.PACK_AB R28, R29, R28 ;  /* 0x0000001c1d1c723e */ /* 0x000fe400000010ff */
.L_x_0:
[----:B------:R-:W-:Y:S01]  /*2710*/  BAR.SYNC.DEFER_BLOCKING 0x0 ;  /* 0x0000000000007b1d */ /* 0x000fe20000010000 */
[----:B------:R-:W-:Y:S01]  /*2720*/  LOP3.LUT R4, R4, 0x2, RZ, 0xc0, !PT ;  /* 0x0000000204047812 */ /* 0x000fe200078ec0ff */
[----:B------:R-:W-:Y:S01]  /*2730*/  IMAD.SHL.U32 R9, R0, 0x4, RZ ;  /* 0x0000000400097824 */ /* 0x000fe200078e00ff */
[----:B------:R-:W-:Y:S02]  /*2740*/  LOP3.LUT R6, R6, 0x300, RZ, 0xc0, !PT ;  /* 0x0000030006067812 */ /* 0x000fe400078ec0ff */
[----:B------:R-:W-:Y:S01]  /*2750*/  LOP3.LUT R7, R7, 0x1c, R0, 0xf8, !PT ;  /* 0x0000001c07077812 */ /* 0x000fe200078ef800 */
[----:B------:R-:W-:Y:S01]  /*2760*/  IMAD R4, R3, 0x2, R4 ;  /* 0x0000000203047824 */ /* 0x000fe200078e0204 */
[----:B------:R-:W-:-:S02]  /*2770*/  LOP3.LUT R9, R6, 0x7c, R9, 0xf8, !PT ;  /* 0x0000007c06097812 */ /* 0x000fc400078ef809 */
[----:B------:R-:W-:Y:S02]  /*2780*/  PRMT R12, R28, 0x7632, R12 ;  /* 0x000076321c0c7816 */ /* 0x000fe4000000000c */
[----:B------:R-:W-:Y:S02]  /*2790*/  LOP3.LUT R7, R4, R7, RZ, 0xfc, !PT ;  /* 0x0000000704077212 */ /* 0x000fe400078efcff */
[----:B------:R-:W-:Y:S02]  /*27a0*/  LOP3.LUT R11, R9, 0x60, R0, 0x78, !PT ;  /* 0x00000060090b7812 */ /* 0x000fe400078e7800 */
[C---:B------:R-:W-:Y:S02]  /*27b0*/  LOP3.LUT R6, R7.reuse, 0x40, RZ, 0x3c, !PT ;  /* 0x0000004007067812 */ /* 0x040fe400078e3cff */
[----:B------:R-:W-:Y:S02]  /*27c0*/  LOP3.LUT R9, R7, 0x20, RZ, 0x3c, !PT ;  /* 0x0000002007097812 */ /* 0x000fe400078e3cff */
[----:B------:R-:W-:-:S02]  /*27d0*/  PRMT R14, R30, 0x7632, R14 ;  /* 0x000076321e0e7816 */ /* 0x000fc4000000000e */
[----:B------:R-:W-:Y:S02]  /*27e0*/  LOP3.LUT R10, R7, 0x60, RZ, 0x3c, !PT ;  /* 0x00000060070a7812 */ /* 0x000fe400078e3cff */
[----:B------:R-:W-:Y:S01]  /*27f0*/  ISETP.GE.AND P0, PT, R2, c[0x0][0x178], PT ;  /* 0x00005e0002007a0c */ /* 0x000fe20003f06270 */
[----:B------:R0:W-:Y:S01]  /*2800*/  STS.U16 [R7], R28 ;  /* 0x0000001c07007388 */ /* 0x0001e20000000400 */
[--C-:B------:R-:W-:Y:S01]  /*2810*/  LOP3.LUT R0, R8, 0x18, R5.reuse, 0xfe, !PT ;  /* 0x0000001808007812 */ /* 0x100fe200078efe05 */
[----:B------:R-:W-:Y:S01]  /*2820*/  IMAD R2, R2, c[0x0][0x194], RZ ;  /* 0x0000650002027a24 */ /* 0x000fe200078e02ff */
[C---:B------:R-:W-:Y:S01]  /*2830*/  LOP3.LUT R4, R8.reuse, R5, RZ, 0xfc, !PT ;  /* 0x0000000508047212 */ /* 0x040fe200078efcff */
[----:B------:R-:W-:Y:S01]  /*2840*/  STS.U16 [R6+0x200], R12 ;  /* 0x0002000c06007388 */ /* 0x000fe20000000400 */
[C-C-:B------:R-:W-:Y:S02]  /*2850*/  LOP3.LUT R3, R8.reuse, 0x10, R5.reuse, 0xfe, !PT ;  /* 0x0000001008037812 */ /* 0x140fe400078efe05 */
[----:B------:R-:W-:Y:S01]  /*2860*/  LOP3.LUT R5, R8, 0x8, R5, 0xfe, !PT ;  /* 0x0000000808057812 */ /* 0x000fe200078efe05 */
[----:B------:R1:W-:Y:S01]  /*2870*/  STS.U16 [R9+0x100], R30 ;  /* 0x0001001e09007388 */ /* 0x0003e20000000400 */
[----:B------:R-:W-:Y:S01]  /*2880*/  LEA R8, P4, R2, c[0x0][0x170], 0x1 ;  /* 0x00005c0002087a11 */ /* 0x000fe200078808ff */
[C---:B0-----:R-:W-:Y:S01]  /*2890*/  IMAD R7, R4.reuse, c[0x0][0x198], RZ ;  /* 0x0000660004077a24 */ /* 0x041fe200078e02ff */
[C---:B------:R-:W-:Y:S01]  /*28a0*/  ISETP.LT.AND P2, PT, R5.reuse, c[0x0][0x17c], !P0 ;  /* 0x00005f0005007a0c */ /* 0x040fe20004741270 */
[----:B------:R0:W-:Y:S04]  /*28b0*/  STS.U16 [R10+0x300], R14 ;  /* 0x0003000e0a007388 */ /* 0x0001e80000000400 */
[----:B------:R-:W-:Y:S01]  /*28c0*/  BAR.SYNC.DEFER_BLOCKING 0x0 ;  /* 0x0000000000007b1d */ /* 0x000fe20000010000 */
[----:B------:R-:W-:Y:S01]  /*28d0*/  ISETP.LT.AND P3, PT, R4, c[0x0][0x17c], !P0 ;  /* 0x00005f0004007a0c */ /* 0x000fe20004761270 */
[----:B------:R-:W-:Y:S01]  /*28e0*/  IMAD R5, R5, c[0x0][0x198], RZ ;  /* 0x0000660005057a24 */ /* 0x000fe200078e02ff */
[C---:B------:R-:W-:Y:S01]  /*28f0*/  ISETP.LT.AND P1, PT, R3.reuse, c[0x0][0x17c], !P0 ;  /* 0x00005f0003007a0c */ /* 0x040fe20004721270 */
[----:B-1----:R-:W-:Y:S01]  /*2900*/  IMAD R9, R3, c[0x0][0x198], RZ ;  /* 0x0000660003097a24 */ /* 0x002fe200078e02ff */
[----:B------:R-:W-:Y:S01]  /*2910*/  LEA.HI.X.SX32 R12, R2, c[0x0][0x174], 0x1, P4 ;  /* 0x00005d00020c7a11 */ /* 0x000fe200020f0eff */
[C---:B0-----:R-:W-:Y:S01]  /*2920*/  IMAD R10, R0.reuse, c[0x0][0x198], RZ ;  /* 0x00006600000a7a24 */ /* 0x041fe200078e02ff */
[----:B------:R-:W-:-:S02]  /*2930*/  ISETP.LT.AND P0, PT, R0, c[0x0][0x17c], !P0 ;  /* 0x00005f0000007a0c */ /* 0x000fc40004701270 */
[-C--:B------:R-:W-:Y:S02]  /*2940*/  LEA R2, P4, R7, R8.reuse, 0x1 ;  /* 0x0000000807027211 */ /* 0x080fe400078808ff */
[-C--:B------:R-:W-:Y:S02]  /*2950*/  LEA R4, P6, R5, R8.reuse, 0x1 ;  /* 0x0000000805047211 */ /* 0x080fe400078c08ff */
[----:B------:R-:W-:Y:S02]  /*2960*/  LEA R6, P5, R9, R8, 0x1 ;  /* 0x0000000809067211 */ /* 0x000fe400078a08ff */
[-C--:B------:R-:W-:Y:S02]  /*2970*/  LEA.HI.X.SX32 R3, R7, R12.reuse, 0x1, P4 ;  /* 0x0000000c07037211 */ /* 0x080fe400020f0eff */
[-C--:B------:R-:W-:Y:S02]  /*2980*/  LEA.HI.X.SX32 R5, R5, R12.reuse, 0x1, P6 ;  /* 0x0000000c05057211 */ /* 0x080fe400030f0eff */
[----:B------:R-:W-:-:S02]  /*2990*/  LEA.HI.X.SX32 R7, R9, R12, 0x1, P5 ;  /* 0x0000000c09077211 */ /* 0x000fc400028f0eff */
[C---:B------:R-:W-:Y:S01]  /*29a0*/  LEA R8, P4, R10.reuse, R8, 0x1 ;  /* 0x000000080a087211 */ /* 0x040fe200078808ff */
[----:B------:R-:W0:Y:S03]  /*29b0*/  LDS R13, [R11] ;  /* 0x000000000b0d7984 */ /* 0x000e260000000800 */
[----:B------:R-:W-:Y:S01]  /*29c0*/  LEA.HI.X.SX32 R9, R10, R12, 0x1, P4 ;  /* 0x0000000c0a097211 */ /* 0x000fe200020f0eff */
[----:B------:R-:W1:Y:S01]  /*29d0*/  LDS R15, [R11+0x80] ;  /* 0x000080000b0f7984 */ /* 0x000e620000000800 */
[----:B0-----:R-:W-:-:S03]  /*29e0*/  PRMT R0, R13, 0x7632, R0 ;  /* 0x000076320d007816 */ /* 0x001fc60000000000 */
[----:B------:R0:W-:Y:S04]  /*29f0*/  @P3 STG.E.U16 [R2.64], R13 ;  /* 0x0000000d02003986 */ /* 0x0001e8000c101506 */
[----:B------:R0:W-:Y:S04]  /*2a00*/  @P2 STG.E.U16 [R4.64], R0 ;  /* 0x0000000004002986 */ /* 0x0001e8000c101506 */
[----:B-1----:R0:W-:Y:S01]  /*2a10*/  @P1 STG.E.U16 [R6.64], R15 ;  /* 0x0000000f06001986 */ /* 0x0021e2000c101506 */
[----:B------:R-:W-:Y:S05]  /*2a20*/  @!P0 EXIT ;  /* 0x000000000000894d */ /* 0x000fea0003800000 */
[----:B0-----:R-:W-:-:S05]  /*2a30*/  PRMT R4, R15, 0x7632, R4 ;  /* 0x000076320f047816 */ /* 0x001fca0000000004 */
[----:B------:R-:W-:Y:S01]  /*2a40*/  STG.E.U16 [R8.64], R4 ;  /* 0x0000000408007986 */ /* 0x000fe2000c101506 */
[----:B------:R-:W-:Y:S05]  /*2a50*/  EXIT ;  /* 0x000000000000794d */ /* 0x000fea0003800000 */
.L_x_2:
[----:B------:R-:W-:-:S00]  /*2a60*/  BRA `(.L_x_2) ;  /* 0xfffffff000007947 */ /* 0x000fc0000383ffff */
[----:B------:R-:W-:-:S00]  /*2a70*/  NOP ;  /* 0x0000000000007918 */ /* 0x000fc00000000000 */
        /* <DEDUP_REMOVED lines=8> */
.L_x_3:


//--------------------- .nv.shared.matmul_kernel  --------------------------
	.section	.nv.shared.matmul_kernel,"aw",@nobits
	.sectionflags	@""
	.align	16
